//
// Generated by NVIDIA NVVM Compiler
//
// Compiler Build ID: CL-36424714
// Cuda compilation tools, release 13.0, V13.0.88
// Based on NVVM 20.0.0
//

.version 9.0
.target sm_100
.address_size 64

	// .globl	_Z12calc_densityPfPKfPKiS1_S1_S1_
.func  (.param .b64 func_retval0) __internal_accurate_pow
(
	.param .b64 __internal_accurate_pow_param_0
)
;

.visible .entry _Z12calc_densityPfPKfPKiS1_S1_S1_(
	.param .u64 .ptr .align 1 _Z12calc_densityPfPKfPKiS1_S1_S1__param_0,
	.param .u64 .ptr .align 1 _Z12calc_densityPfPKfPKiS1_S1_S1__param_1,
	.param .u64 .ptr .align 1 _Z12calc_densityPfPKfPKiS1_S1_S1__param_2,
	.param .u64 .ptr .align 1 _Z12calc_densityPfPKfPKiS1_S1_S1__param_3,
	.param .u64 .ptr .align 1 _Z12calc_densityPfPKfPKiS1_S1_S1__param_4,
	.param .u64 .ptr .align 1 _Z12calc_densityPfPKfPKiS1_S1_S1__param_5
)
{
	.reg .pred 	%p<17>;
	.reg .b32 	%r<23>;
	.reg .b32 	%f<28>;
	.reg .b64 	%rd<21>;
	.reg .b64 	%fd<16>;

	ld.param.u64 	%rd1, [_Z12calc_densityPfPKfPKiS1_S1_S1__param_0];
	ld.param.u64 	%rd5, [_Z12calc_densityPfPKfPKiS1_S1_S1__param_1];
	ld.param.u64 	%rd6, [_Z12calc_densityPfPKfPKiS1_S1_S1__param_2];
	ld.param.u64 	%rd2, [_Z12calc_densityPfPKfPKiS1_S1_S1__param_3];
	ld.param.u64 	%rd3, [_Z12calc_densityPfPKfPKiS1_S1_S1__param_4];
	ld.param.u64 	%rd4, [_Z12calc_densityPfPKfPKiS1_S1_S1__param_5];
	cvta.to.global.u64 	%rd7, %rd6;
	cvta.to.global.u64 	%rd8, %rd5;
	mov.u32 	%r4, %tid.x;
	mov.u32 	%r5, %ctaid.x;
	mov.u32 	%r6, %ntid.x;
	mad.lo.s32 	%r1, %r5, %r6, %r4;
	mul.lo.s32 	%r7, %r5, 3;
	mul.wide.u32 	%rd9, %r7, 4;
	add.s64 	%rd10, %rd8, %rd9;
	ld.global.f32 	%f6, [%rd10];
	mul.wide.s32 	%rd11, %r1, 4;
	add.s64 	%rd12, %rd7, %rd11;
	ld.global.u32 	%r8, [%rd12];
	mul.lo.s32 	%r9, %r8, 3;
	mul.wide.s32 	%rd13, %r9, 4;
	add.s64 	%rd14, %rd8, %rd13;
	ld.global.f32 	%f7, [%rd14];
	sub.f32 	%f8, %f6, %f7;
	ld.global.f32 	%f9, [%rd10+4];
	ld.global.f32 	%f10, [%rd14+4];
	sub.f32 	%f11, %f9, %f10;
	ld.global.f32 	%f12, [%rd10+8];
	ld.global.f32 	%f13, [%rd14+8];
	sub.f32 	%f14, %f12, %f13;
	mul.f32 	%f15, %f11, %f11;
	fma.rn.f32 	%f16, %f8, %f8, %f15;
	fma.rn.f32 	%f1, %f14, %f14, %f16;
	cvt.f64.f32 	%fd1, %f1;
	{
	.reg .b32 %temp; 
	mov.b64 	{%temp, %r2}, %fd1;
	}
	mov.f64 	%fd8, 0d3FE0000000000000;
	{
	.reg .b32 %temp; 
	mov.b64 	{%temp, %r3}, %fd8;
	}
	setp.neu.f32 	%p3, %f1, 0f00000000;
	@%p3 bra 	$L__BB0_2;
	shr.s32 	%r11, %r3, 31;
	and.b32  	%r12, %r11, 2146435072;
	mov.b32 	%r13, 0;
	mov.b64 	%fd15, {%r13, %r12};
	mov.pred 	%p16, 0;
	bra.uni 	$L__BB0_3;
$L__BB0_2:
	abs.f64 	%fd9, %fd1;
	{ // callseq 0, 0
	.param .b64 param0;
	st.param.f64 	[param0], %fd9;
	.param .b64 retval0;
	call.uni (retval0), 
	__internal_accurate_pow, 
	(
	param0
	);
	ld.param.f64 	%fd10, [retval0];
	} // callseq 0
	and.b32  	%r10, %r3, 2146435072;
	setp.eq.s32 	%p16, %r10, 1071644672;
	setp.lt.s32 	%p4, %r2, 0;
	selp.f64 	%fd15, 0dFFF8000000000000, %fd10, %p4;
$L__BB0_3:
	add.f64 	%fd12, %fd1, 0d3FE0000000000000;
	{
	.reg .b32 %temp; 
	mov.b64 	{%temp, %r14}, %fd12;
	}
	and.b32  	%r15, %r14, 2146435072;
	setp.ne.s32 	%p6, %r15, 2146435072;
	@%p6 bra 	$L__BB0_8;
	setp.num.f32 	%p7, %f1, %f1;
	@%p7 bra 	$L__BB0_6;
	mov.f64 	%fd13, 0d3FE0000000000000;
	add.rn.f64 	%fd15, %fd1, %fd13;
	bra.uni 	$L__BB0_8;
$L__BB0_6:
	setp.neu.f32 	%p8, %f1, 0f7F800000;
	@%p8 bra 	$L__BB0_8;
	setp.lt.s32 	%p9, %r3, 0;
	selp.b32 	%r16, 0, 2146435072, %p9;
	setp.lt.s32 	%p10, %r2, 0;
	and.b32  	%r17, %r3, 2147483647;
	setp.ne.s32 	%p11, %r17, 1071644672;
	or.b32  	%r18, %r16, -2147483648;
	selp.b32 	%r19, %r18, %r16, %p11;
	selp.b32 	%r20, %r19, %r16, %p16;
	selp.b32 	%r21, %r20, %r16, %p10;
	mov.b32 	%r22, 0;
	mov.b64 	%fd15, {%r22, %r21};
$L__BB0_8:
	setp.eq.f32 	%p12, %f1, 0f3F800000;
	cvt.rn.f32.f64 	%f18, %fd15;
	selp.f32 	%f2, 0f3F800000, %f18, %p12;
	cvta.to.global.u64 	%rd15, %rd3;
	ld.global.f32 	%f3, [%rd15];
	setp.leu.f32 	%p13, %f3, %f2;
	setp.leu.f32 	%p14, %f2, 0f00000000;
	mov.f32 	%f27, 0f00000000;
	or.pred  	%p15, %p13, %p14;
	@%p15 bra 	$L__BB0_10;
	cvta.to.global.u64 	%rd16, %rd4;
	mul.f32 	%f19, %f3, %f3;
	mul.f32 	%f20, %f2, %f2;
	sub.f32 	%f21, %f19, %f20;
	mul.f32 	%f22, %f21, %f21;
	mul.f32 	%f23, %f21, %f22;
	ld.global.f32 	%f24, [%rd16];
	mul.f32 	%f27, %f24, %f23;
$L__BB0_10:
	cvta.to.global.u64 	%rd17, %rd2;
	cvta.to.global.u64 	%rd18, %rd1;
	ld.global.f32 	%f25, [%rd17];
	mul.f32 	%f26, %f27, %f25;
	add.s64 	%rd20, %rd18, %rd11;
	st.global.f32 	[%rd20], %f26;
	ret;

}
	// .globl	_Z11calc_forcesPfS_S_PKfS1_S_PiS1_S1_S1_S1_S1_S1_S1_S1_S1_S1_S1_
.visible .entry _Z11calc_forcesPfS_S_PKfS1_S_PiS1_S1_S1_S1_S1_S1_S1_S1_S1_S1_S1_(
	.param .u64 .ptr .align 1 _Z11calc_forcesPfS_S_PKfS1_S_PiS1_S1_S1_S1_S1_S1_S1_S1_S1_S1_S1__param_0,
	.param .u64 .ptr .align 1 _Z11calc_forcesPfS_S_PKfS1_S_PiS1_S1_S1_S1_S1_S1_S1_S1_S1_S1_S1__param_1,
	.param .u64 .ptr .align 1 _Z11calc_forcesPfS_S_PKfS1_S_PiS1_S1_S1_S1_S1_S1_S1_S1_S1_S1_S1__param_2,
	.param .u64 .ptr .align 1 _Z11calc_forcesPfS_S_PKfS1_S_PiS1_S1_S1_S1_S1_S1_S1_S1_S1_S1_S1__param_3,
	.param .u64 .ptr .align 1 _Z11calc_forcesPfS_S_PKfS1_S_PiS1_S1_S1_S1_S1_S1_S1_S1_S1_S1_S1__param_4,
	.param .u64 .ptr .align 1 _Z11calc_forcesPfS_S_PKfS1_S_PiS1_S1_S1_S1_S1_S1_S1_S1_S1_S1_S1__param_5,
	.param .u64 .ptr .align 1 _Z11calc_forcesPfS_S_PKfS1_S_PiS1_S1_S1_S1_S1_S1_S1_S1_S1_S1_S1__param_6,
	.param .u64 .ptr .align 1 _Z11calc_forcesPfS_S_PKfS1_S_PiS1_S1_S1_S1_S1_S1_S1_S1_S1_S1_S1__param_7,
	.param .u64 .ptr .align 1 _Z11calc_forcesPfS_S_PKfS1_S_PiS1_S1_S1_S1_S1_S1_S1_S1_S1_S1_S1__param_8,
	.param .u64 .ptr .align 1 _Z11calc_forcesPfS_S_PKfS1_S_PiS1_S1_S1_S1_S1_S1_S1_S1_S1_S1_S1__param_9,
	.param .u64 .ptr .align 1 _Z11calc_forcesPfS_S_PKfS1_S_PiS1_S1_S1_S1_S1_S1_S1_S1_S1_S1_S1__param_10,
	.param .u64 .ptr .align 1 _Z11calc_forcesPfS_S_PKfS1_S_PiS1_S1_S1_S1_S1_S1_S1_S1_S1_S1_S1__param_11,
	.param .u64 .ptr .align 1 _Z11calc_forcesPfS_S_PKfS1_S_PiS1_S1_S1_S1_S1_S1_S1_S1_S1_S1_S1__param_12,
	.param .u64 .ptr .align 1 _Z11calc_forcesPfS_S_PKfS1_S_PiS1_S1_S1_S1_S1_S1_S1_S1_S1_S1_S1__param_13,
	.param .u64 .ptr .align 1 _Z11calc_forcesPfS_S_PKfS1_S_PiS1_S1_S1_S1_S1_S1_S1_S1_S1_S1_S1__param_14,
	.param .u64 .ptr .align 1 _Z11calc_forcesPfS_S_PKfS1_S_PiS1_S1_S1_S1_S1_S1_S1_S1_S1_S1_S1__param_15,
	.param .u64 .ptr .align 1 _Z11calc_forcesPfS_S_PKfS1_S_PiS1_S1_S1_S1_S1_S1_S1_S1_S1_S1_S1__param_16,
	.param .u64 .ptr .align 1 _Z11calc_forcesPfS_S_PKfS1_S_PiS1_S1_S1_S1_S1_S1_S1_S1_S1_S1_S1__param_17
)
{
	.reg .pred 	%p<16>;
	.reg .b32 	%r<35>;
	.reg .b32 	%f<97>;
	.reg .b64 	%rd<86>;
	.reg .b64 	%fd<16>;

	ld.param.u64 	%rd17, [_Z11calc_forcesPfS_S_PKfS1_S_PiS1_S1_S1_S1_S1_S1_S1_S1_S1_S1_S1__param_0];
	ld.param.u64 	%rd18, [_Z11calc_forcesPfS_S_PKfS1_S_PiS1_S1_S1_S1_S1_S1_S1_S1_S1_S1_S1__param_1];
	ld.param.u64 	%rd19, [_Z11calc_forcesPfS_S_PKfS1_S_PiS1_S1_S1_S1_S1_S1_S1_S1_S1_S1_S1__param_2];
	ld.param.u64 	%rd20, [_Z11calc_forcesPfS_S_PKfS1_S_PiS1_S1_S1_S1_S1_S1_S1_S1_S1_S1_S1__param_3];
	ld.param.u64 	%rd21, [_Z11calc_forcesPfS_S_PKfS1_S_PiS1_S1_S1_S1_S1_S1_S1_S1_S1_S1_S1__param_6];
	ld.param.u64 	%rd22, [_Z11calc_forcesPfS_S_PKfS1_S_PiS1_S1_S1_S1_S1_S1_S1_S1_S1_S1_S1__param_7];
	ld.param.u64 	%rd10, [_Z11calc_forcesPfS_S_PKfS1_S_PiS1_S1_S1_S1_S1_S1_S1_S1_S1_S1_S1__param_9];
	ld.param.u64 	%rd11, [_Z11calc_forcesPfS_S_PKfS1_S_PiS1_S1_S1_S1_S1_S1_S1_S1_S1_S1_S1__param_10];
	ld.param.u64 	%rd16, [_Z11calc_forcesPfS_S_PKfS1_S_PiS1_S1_S1_S1_S1_S1_S1_S1_S1_S1_S1__param_17];
	cvta.to.global.u64 	%rd1, %rd18;
	cvta.to.global.u64 	%rd2, %rd19;
	cvta.to.global.u64 	%rd3, %rd17;
	cvta.to.global.u64 	%rd4, %rd22;
	cvta.to.global.u64 	%rd5, %rd21;
	cvta.to.global.u64 	%rd23, %rd20;
	mov.u32 	%r7, %tid.x;
	mov.u32 	%r1, %ctaid.x;
	mov.u32 	%r8, %ntid.x;
	mad.lo.s32 	%r2, %r1, %r8, %r7;
	mul.lo.s32 	%r3, %r1, 3;
	mul.wide.u32 	%rd24, %r3, 4;
	add.s64 	%rd25, %rd23, %rd24;
	ld.global.f32 	%f7, [%rd25];
	mul.wide.s32 	%rd26, %r2, 4;
	add.s64 	%rd6, %rd5, %rd26;
	ld.global.u32 	%r9, [%rd6];
	mul.lo.s32 	%r10, %r9, 3;
	mul.wide.s32 	%rd27, %r10, 4;
	add.s64 	%rd28, %rd23, %rd27;
	ld.global.f32 	%f8, [%rd28];
	sub.f32 	%f1, %f7, %f8;
	add.s32 	%r4, %r3, 1;
	mul.wide.u32 	%rd29, %r4, 4;
	add.s64 	%rd30, %rd23, %rd29;
	ld.global.f32 	%f9, [%rd30];
	ld.global.f32 	%f10, [%rd28+4];
	sub.f32 	%f2, %f9, %f10;
	ld.global.f32 	%f11, [%rd28+8];
	sub.f32 	%f3, %f9, %f11;
	mul.f32 	%f12, %f2, %f2;
	fma.rn.f32 	%f13, %f1, %f1, %f12;
	fma.rn.f32 	%f4, %f3, %f3, %f13;
	cvt.f64.f32 	%fd1, %f4;
	{
	.reg .b32 %temp; 
	mov.b64 	{%temp, %r5}, %fd1;
	}
	mov.f64 	%fd8, 0d3FE0000000000000;
	{
	.reg .b32 %temp; 
	mov.b64 	{%temp, %r6}, %fd8;
	}
	setp.neu.f32 	%p3, %f4, 0f00000000;
	@%p3 bra 	$L__BB1_2;
	shr.s32 	%r12, %r6, 31;
	and.b32  	%r13, %r12, 2146435072;
	mov.b32 	%r14, 0;
	mov.b64 	%fd15, {%r14, %r13};
	mov.pred 	%p15, 0;
	bra.uni 	$L__BB1_3;
$L__BB1_2:
	abs.f64 	%fd9, %fd1;
	{ // callseq 1, 0
	.param .b64 param0;
	st.param.f64 	[param0], %fd9;
	.param .b64 retval0;
	call.uni (retval0), 
	__internal_accurate_pow, 
	(
	param0
	);
	ld.param.f64 	%fd10, [retval0];
	} // callseq 1
	and.b32  	%r11, %r6, 2146435072;
	setp.eq.s32 	%p15, %r11, 1071644672;
	setp.lt.s32 	%p4, %r5, 0;
	selp.f64 	%fd15, 0dFFF8000000000000, %fd10, %p4;
$L__BB1_3:
	add.f64 	%fd12, %fd1, 0d3FE0000000000000;
	{
	.reg .b32 %temp; 
	mov.b64 	{%temp, %r15}, %fd12;
	}
	and.b32  	%r16, %r15, 2146435072;
	setp.ne.s32 	%p6, %r16, 2146435072;
	@%p6 bra 	$L__BB1_8;
	setp.num.f32 	%p7, %f4, %f4;
	@%p7 bra 	$L__BB1_6;
	mov.f64 	%fd13, 0d3FE0000000000000;
	add.rn.f64 	%fd15, %fd1, %fd13;
	bra.uni 	$L__BB1_8;
$L__BB1_6:
	setp.neu.f32 	%p8, %f4, 0f7F800000;
	@%p8 bra 	$L__BB1_8;
	setp.lt.s32 	%p9, %r6, 0;
	selp.b32 	%r17, 0, 2146435072, %p9;
	setp.lt.s32 	%p10, %r5, 0;
	and.b32  	%r18, %r6, 2147483647;
	setp.ne.s32 	%p11, %r18, 1071644672;
	or.b32  	%r19, %r17, -2147483648;
	selp.b32 	%r20, %r19, %r17, %p11;
	selp.b32 	%r21, %r20, %r17, %p15;
	selp.b32 	%r22, %r21, %r17, %p10;
	mov.b32 	%r23, 0;
	mov.b64 	%fd15, {%r23, %r22};
$L__BB1_8:
	setp.eq.f32 	%p12, %f4, 0f3F800000;
	cvt.rn.f32.f64 	%f14, %fd15;
	selp.f32 	%f5, 0f3F800000, %f14, %p12;
	setp.leu.f32 	%p13, %f5, 0f358637BD;
	@%p13 bra 	$L__BB1_11;
	ld.global.f32 	%f6, [%rd4];
	setp.leu.f32 	%p14, %f6, %f5;
	@%p14 bra 	$L__BB1_11;
	ld.param.u64 	%rd85, [_Z11calc_forcesPfS_S_PKfS1_S_PiS1_S1_S1_S1_S1_S1_S1_S1_S1_S1_S1__param_15];
	ld.param.u64 	%rd84, [_Z11calc_forcesPfS_S_PKfS1_S_PiS1_S1_S1_S1_S1_S1_S1_S1_S1_S1_S1__param_13];
	ld.param.u64 	%rd83, [_Z11calc_forcesPfS_S_PKfS1_S_PiS1_S1_S1_S1_S1_S1_S1_S1_S1_S1_S1__param_12];
	ld.param.u64 	%rd82, [_Z11calc_forcesPfS_S_PKfS1_S_PiS1_S1_S1_S1_S1_S1_S1_S1_S1_S1_S1__param_11];
	ld.param.u64 	%rd81, [_Z11calc_forcesPfS_S_PKfS1_S_PiS1_S1_S1_S1_S1_S1_S1_S1_S1_S1_S1__param_8];
	ld.param.u64 	%rd80, [_Z11calc_forcesPfS_S_PKfS1_S_PiS1_S1_S1_S1_S1_S1_S1_S1_S1_S1_S1__param_5];
	ld.param.u64 	%rd79, [_Z11calc_forcesPfS_S_PKfS1_S_PiS1_S1_S1_S1_S1_S1_S1_S1_S1_S1_S1__param_4];
	cvta.to.global.u64 	%rd42, %rd80;
	cvta.to.global.u64 	%rd43, %rd79;
	cvta.to.global.u64 	%rd44, %rd10;
	mul.wide.u32 	%rd45, %r2, 4;
	add.s64 	%rd46, %rd5, %rd45;
	ld.global.u32 	%r28, [%rd46];
	cvta.to.global.u64 	%rd47, %rd85;
	ld.global.f32 	%f15, [%rd47];
	sub.f32 	%f16, %f6, %f5;
	mul.f32 	%f17, %f15, %f16;
	mul.f32 	%f18, %f16, %f17;
	add.f32 	%f19, %f5, 0f33D6BF95;
	rcp.rn.f32 	%f20, %f19;
	mul.f32 	%f21, %f20, %f18;
	mul.f32 	%f22, %f1, %f21;
	mul.f32 	%f23, %f2, %f21;
	mul.f32 	%f24, %f3, %f21;
	ld.global.f32 	%f25, [%rd44];
	cvta.to.global.u64 	%rd48, %rd82;
	ld.global.f32 	%f26, [%rd48];
	mul.f32 	%f27, %f25, %f26;
	mul.wide.u32 	%rd49, %r1, 4;
	add.s64 	%rd50, %rd43, %rd49;
	ld.global.f32 	%f28, [%rd50];
	mul.wide.s32 	%rd51, %r28, 4;
	add.s64 	%rd52, %rd43, %rd51;
	ld.global.f32 	%f29, [%rd52];
	add.f32 	%f30, %f28, %f29;
	cvta.to.global.u64 	%rd53, %rd11;
	ld.global.f32 	%f31, [%rd53];
	add.f32 	%f32, %f31, %f31;
	sub.f32 	%f33, %f30, %f32;
	mul.f32 	%f34, %f27, %f33;
	add.f32 	%f35, %f29, %f29;
	div.rn.f32 	%f36, %f34, %f35;
	cvta.to.global.u64 	%rd54, %rd81;
	ld.global.f32 	%f37, [%rd54];
	mul.f32 	%f38, %f37, %f25;
	add.f32 	%f39, %f29, 0f33D6BF95;
	rcp.rn.f32 	%f40, %f39;
	mul.f32 	%f41, %f38, %f40;
	cvta.to.global.u64 	%rd55, %rd16;
	ld.global.f32 	%f42, [%rd55];
	mul.f32 	%f43, %f42, %f16;
	mul.f32 	%f44, %f41, %f43;
	mul.lo.s32 	%r29, %r28, 3;
	mul.wide.s32 	%rd56, %r29, 4;
	add.s64 	%rd57, %rd42, %rd56;
	ld.global.f32 	%f45, [%rd57];
	mul.wide.u32 	%rd58, %r3, 4;
	add.s64 	%rd59, %rd42, %rd58;
	ld.global.f32 	%f46, [%rd59];
	sub.f32 	%f47, %f45, %f46;
	mul.f32 	%f48, %f44, %f47;
	ld.global.f32 	%f49, [%rd57+4];
	mul.wide.u32 	%rd60, %r4, 4;
	add.s64 	%rd61, %rd42, %rd60;
	ld.global.f32 	%f50, [%rd61];
	sub.f32 	%f51, %f49, %f50;
	mul.f32 	%f52, %f44, %f51;
	ld.global.f32 	%f53, [%rd57+8];
	add.s32 	%r30, %r3, 2;
	mul.wide.u32 	%rd62, %r30, 4;
	add.s64 	%rd63, %rd42, %rd62;
	ld.global.f32 	%f54, [%rd63];
	sub.f32 	%f55, %f53, %f54;
	mul.f32 	%f56, %f44, %f55;
	div.rn.f32 	%f57, %f25, %f39;
	mul.f32 	%f58, %f6, %f6;
	mul.f32 	%f59, %f5, %f5;
	sub.f32 	%f60, %f58, %f59;
	mul.f32 	%f61, %f60, %f60;
	cvta.to.global.u64 	%rd64, %rd83;
	ld.global.f32 	%f62, [%rd64];
	mul.f32 	%f63, %f62, %f61;
	add.f32 	%f64, %f5, 0f358637BD;
	rcp.rn.f32 	%f65, %f64;
	mul.f32 	%f66, %f65, %f63;
	mul.f32 	%f67, %f1, %f66;
	mul.f32 	%f68, %f2, %f66;
	mul.f32 	%f69, %f3, %f66;
	mul.f32 	%f70, %f57, %f67;
	mul.lo.s32 	%r31, %r2, 3;
	mul.wide.u32 	%rd65, %r31, 4;
	add.s64 	%rd66, %rd2, %rd65;
	st.global.f32 	[%rd66], %f70;
	mul.f32 	%f71, %f57, %f68;
	add.s32 	%r32, %r31, 1;
	mul.wide.u32 	%rd67, %r32, 4;
	add.s64 	%rd68, %rd2, %rd67;
	st.global.f32 	[%rd68], %f71;
	mul.f32 	%f72, %f57, %f69;
	add.s32 	%r33, %r31, 2;
	mul.wide.u32 	%rd69, %r33, 4;
	add.s64 	%rd70, %rd2, %rd69;
	st.global.f32 	[%rd70], %f72;
	ld.global.f32 	%f73, [%rd44];
	ld.global.u32 	%r34, [%rd6];
	mul.wide.s32 	%rd71, %r34, 4;
	add.s64 	%rd72, %rd43, %rd71;
	ld.global.f32 	%f74, [%rd72];
	add.f32 	%f75, %f74, 0f33D6BF95;
	div.rn.f32 	%f76, %f73, %f75;
	ld.global.f32 	%f77, [%rd4];
	mul.f32 	%f78, %f77, %f77;
	sub.f32 	%f79, %f78, %f59;
	cvta.to.global.u64 	%rd73, %rd84;
	ld.global.f32 	%f80, [%rd73];
	mul.f32 	%f81, %f80, %f79;
	mul.f32 	%f82, %f77, 0f40400000;
	mul.f32 	%f83, %f5, 0fC0E00000;
	mul.f32 	%f84, %f5, %f83;
	fma.rn.f32 	%f85, %f77, %f82, %f84;
	mul.f32 	%f86, %f81, %f85;
	mul.f32 	%f87, %f76, %f86;
	mul.wide.s32 	%rd74, %r2, 4;
	add.s64 	%rd75, %rd1, %rd74;
	st.global.f32 	[%rd75], %f87;
	fma.rn.f32 	%f88, %f22, %f36, %f48;
	min.f32 	%f89, %f88, 0f43480000;
	max.f32 	%f90, %f89, 0fC3480000;
	add.s64 	%rd76, %rd3, %rd65;
	st.global.f32 	[%rd76], %f90;
	fma.rn.f32 	%f91, %f23, %f36, %f52;
	min.f32 	%f92, %f91, 0f43480000;
	max.f32 	%f93, %f92, 0fC3480000;
	add.s64 	%rd77, %rd3, %rd67;
	st.global.f32 	[%rd77], %f93;
	fma.rn.f32 	%f94, %f24, %f36, %f56;
	min.f32 	%f95, %f94, 0f43480000;
	max.f32 	%f96, %f95, 0fC3480000;
	add.s64 	%rd78, %rd3, %rd69;
	st.global.f32 	[%rd78], %f96;
	bra.uni 	$L__BB1_12;
$L__BB1_11:
	mul.lo.s32 	%r24, %r2, 3;
	mul.wide.u32 	%rd31, %r24, 4;
	add.s64 	%rd32, %rd3, %rd31;
	mov.b32 	%r25, 0;
	st.global.u32 	[%rd32], %r25;
	add.s32 	%r26, %r24, 1;
	mul.wide.u32 	%rd33, %r26, 4;
	add.s64 	%rd34, %rd3, %rd33;
	st.global.u32 	[%rd34], %r25;
	add.s32 	%r27, %r24, 2;
	mul.wide.u32 	%rd35, %r27, 4;
	add.s64 	%rd36, %rd3, %rd35;
	st.global.u32 	[%rd36], %r25;
	add.s64 	%rd37, %rd2, %rd31;
	st.global.u32 	[%rd37], %r25;
	add.s64 	%rd38, %rd2, %rd33;
	st.global.u32 	[%rd38], %r25;
	add.s64 	%rd39, %rd2, %rd35;
	st.global.u32 	[%rd39], %r25;
	mul.wide.u32 	%rd40, %r2, 4;
	add.s64 	%rd41, %rd1, %rd40;
	st.global.u32 	[%rd41], %r25;
$L__BB1_12:
	ret;

}
	// .globl	_Z10update_posPfS_S_PKfS1_S1_S1_S1_S1_S1_S1_S1_
.visible .entry _Z10update_posPfS_S_PKfS1_S1_S1_S1_S1_S1_S1_S1_(
	.param .u64 .ptr .align 1 _Z10update_posPfS_S_PKfS1_S1_S1_S1_S1_S1_S1_S1__param_0,
	.param .u64 .ptr .align 1 _Z10update_posPfS_S_PKfS1_S1_S1_S1_S1_S1_S1_S1__param_1,
	.param .u64 .ptr .align 1 _Z10update_posPfS_S_PKfS1_S1_S1_S1_S1_S1_S1_S1__param_2,
	.param .u64 .ptr .align 1 _Z10update_posPfS_S_PKfS1_S1_S1_S1_S1_S1_S1_S1__param_3,
	.param .u64 .ptr .align 1 _Z10update_posPfS_S_PKfS1_S1_S1_S1_S1_S1_S1_S1__param_4,
	.param .u64 .ptr .align 1 _Z10update_posPfS_S_PKfS1_S1_S1_S1_S1_S1_S1_S1__param_5,
	.param .u64 .ptr .align 1 _Z10update_posPfS_S_PKfS1_S1_S1_S1_S1_S1_S1_S1__param_6,
	.param .u64 .ptr .align 1 _Z10update_posPfS_S_PKfS1_S1_S1_S1_S1_S1_S1_S1__param_7,
	.param .u64 .ptr .align 1 _Z10update_posPfS_S_PKfS1_S1_S1_S1_S1_S1_S1_S1__param_8,
	.param .u64 .ptr .align 1 _Z10update_posPfS_S_PKfS1_S1_S1_S1_S1_S1_S1_S1__param_9,
	.param .u64 .ptr .align 1 _Z10update_posPfS_S_PKfS1_S1_S1_S1_S1_S1_S1_S1__param_10,
	.param .u64 .ptr .align 1 _Z10update_posPfS_S_PKfS1_S1_S1_S1_S1_S1_S1_S1__param_11
)
{
	.reg .pred 	%p<21>;
	.reg .b32 	%r<18>;
	.reg .b32 	%f<128>;
	.reg .b64 	%rd<37>;
	.reg .b64 	%fd<16>;

	ld.param.u64 	%rd9, [_Z10update_posPfS_S_PKfS1_S1_S1_S1_S1_S1_S1_S1__param_3];
	ld.param.u64 	%rd10, [_Z10update_posPfS_S_PKfS1_S1_S1_S1_S1_S1_S1_S1__param_4];
	ld.param.u64 	%rd12, [_Z10update_posPfS_S_PKfS1_S1_S1_S1_S1_S1_S1_S1__param_6];
	ld.param.u64 	%rd14, [_Z10update_posPfS_S_PKfS1_S1_S1_S1_S1_S1_S1_S1__param_7];
	ld.param.u64 	%rd15, [_Z10update_posPfS_S_PKfS1_S1_S1_S1_S1_S1_S1_S1__param_8];
	ld.param.u64 	%rd16, [_Z10update_posPfS_S_PKfS1_S1_S1_S1_S1_S1_S1_S1__param_9];
	ld.param.u64 	%rd13, [_Z10update_posPfS_S_PKfS1_S1_S1_S1_S1_S1_S1_S1__param_10];
	ld.param.u64 	%rd17, [_Z10update_posPfS_S_PKfS1_S1_S1_S1_S1_S1_S1_S1__param_11];
	cvta.to.global.u64 	%rd1, %rd15;
	cvta.to.global.u64 	%rd2, %rd16;
	cvta.to.global.u64 	%rd3, %rd14;
	cvta.to.global.u64 	%rd18, %rd17;
	mov.u32 	%r1, %ctaid.x;
	mul.lo.s32 	%r2, %r1, 3;
	mul.wide.u32 	%rd19, %r2, 4;
	add.s64 	%rd20, %rd18, %rd19;
	ld.global.f32 	%f1, [%rd20];
	ld.global.f32 	%f2, [%rd20+4];
	mul.f32 	%f26, %f2, %f2;
	fma.rn.f32 	%f27, %f1, %f1, %f26;
	ld.global.f32 	%f3, [%rd20+8];
	fma.rn.f32 	%f4, %f3, %f3, %f27;
	cvt.f64.f32 	%fd1, %f4;
	{
	.reg .b32 %temp; 
	mov.b64 	{%temp, %r3}, %fd1;
	}
	mov.f64 	%fd8, 0d3FE0000000000000;
	{
	.reg .b32 %temp; 
	mov.b64 	{%temp, %r4}, %fd8;
	}
	setp.neu.f32 	%p3, %f4, 0f00000000;
	@%p3 bra 	$L__BB2_2;
	shr.s32 	%r6, %r4, 31;
	and.b32  	%r7, %r6, 2146435072;
	mov.b32 	%r8, 0;
	mov.b64 	%fd15, {%r8, %r7};
	mov.pred 	%p20, 0;
	bra.uni 	$L__BB2_3;
$L__BB2_2:
	abs.f64 	%fd9, %fd1;
	{ // callseq 2, 0
	.param .b64 param0;
	st.param.f64 	[param0], %fd9;
	.param .b64 retval0;
	call.uni (retval0), 
	__internal_accurate_pow, 
	(
	param0
	);
	ld.param.f64 	%fd10, [retval0];
	} // callseq 2
	and.b32  	%r5, %r4, 2146435072;
	setp.eq.s32 	%p20, %r5, 1071644672;
	setp.lt.s32 	%p4, %r3, 0;
	selp.f64 	%fd15, 0dFFF8000000000000, %fd10, %p4;
$L__BB2_3:
	add.f64 	%fd12, %fd1, 0d3FE0000000000000;
	{
	.reg .b32 %temp; 
	mov.b64 	{%temp, %r9}, %fd12;
	}
	and.b32  	%r10, %r9, 2146435072;
	setp.ne.s32 	%p6, %r10, 2146435072;
	@%p6 bra 	$L__BB2_8;
	setp.num.f32 	%p7, %f4, %f4;
	@%p7 bra 	$L__BB2_6;
	mov.f64 	%fd13, 0d3FE0000000000000;
	add.rn.f64 	%fd15, %fd1, %fd13;
	bra.uni 	$L__BB2_8;
$L__BB2_6:
	setp.neu.f32 	%p8, %f4, 0f7F800000;
	@%p8 bra 	$L__BB2_8;
	setp.lt.s32 	%p9, %r4, 0;
	selp.b32 	%r11, 0, 2146435072, %p9;
	setp.lt.s32 	%p10, %r3, 0;
	and.b32  	%r12, %r4, 2147483647;
	setp.ne.s32 	%p11, %r12, 1071644672;
	or.b32  	%r13, %r11, -2147483648;
	selp.b32 	%r14, %r13, %r11, %p11;
	selp.b32 	%r15, %r14, %r11, %p20;
	selp.b32 	%r16, %r15, %r11, %p10;
	mov.b32 	%r17, 0;
	mov.b64 	%fd15, {%r17, %r16};
$L__BB2_8:
	setp.eq.f32 	%p12, %f4, 0f3F800000;
	cvt.rn.f32.f64 	%f29, %fd15;
	selp.f32 	%f5, 0f3F800000, %f29, %p12;
	cvta.to.global.u64 	%rd21, %rd9;
	ld.global.f32 	%f30, [%rd21];
	setp.gtu.f32 	%p13, %f30, %f5;
	mov.f32 	%f119, 0f00000000;
	mov.f32 	%f120, %f119;
	mov.f32 	%f121, %f119;
	@%p13 bra 	$L__BB2_10;
	cvta.to.global.u64 	%rd22, %rd12;
	cvta.to.global.u64 	%rd23, %rd13;
	ld.global.f32 	%f31, [%rd22];
	mul.wide.u32 	%rd24, %r1, 4;
	add.s64 	%rd25, %rd23, %rd24;
	ld.global.f32 	%f32, [%rd25];
	mul.f32 	%f33, %f32, %f31;
	add.f32 	%f34, %f5, 0f33D6BF95;
	mov.f32 	%f35, 0fBF800000;
	div.rn.f32 	%f36, %f35, %f34;
	mul.f32 	%f37, %f36, %f33;
	mul.f32 	%f121, %f1, %f37;
	mul.f32 	%f120, %f37, %f2;
	mul.f32 	%f119, %f37, %f3;
$L__BB2_10:
	ld.param.u64 	%rd36, [_Z10update_posPfS_S_PKfS1_S1_S1_S1_S1_S1_S1_S1__param_5];
	ld.param.u64 	%rd35, [_Z10update_posPfS_S_PKfS1_S1_S1_S1_S1_S1_S1_S1__param_2];
	ld.param.u64 	%rd34, [_Z10update_posPfS_S_PKfS1_S1_S1_S1_S1_S1_S1_S1__param_1];
	ld.param.u64 	%rd33, [_Z10update_posPfS_S_PKfS1_S1_S1_S1_S1_S1_S1_S1__param_0];
	cvta.to.global.u64 	%rd26, %rd36;
	cvta.to.global.u64 	%rd27, %rd10;
	cvta.to.global.u64 	%rd28, %rd35;
	add.s64 	%rd30, %rd28, %rd19;
	ld.global.f32 	%f38, [%rd30];
	add.f32 	%f39, %f121, %f38;
	ld.global.f32 	%f40, [%rd27];
	rcp.rn.f32 	%f41, %f40;
	mul.f32 	%f42, %f39, %f41;
	ld.global.f32 	%f43, [%rd26];
	mul.f32 	%f44, %f43, %f42;
	min.f32 	%f45, %f44, 0f43480000;
	max.f32 	%f46, %f45, 0fC3480000;
	cvta.to.global.u64 	%rd31, %rd34;
	add.s64 	%rd4, %rd31, %rd19;
	ld.global.f32 	%f47, [%rd4];
	add.f32 	%f48, %f47, %f46;
	st.global.f32 	[%rd4], %f48;
	ld.global.f32 	%f49, [%rd30+4];
	add.f32 	%f50, %f120, %f49;
	ld.global.f32 	%f51, [%rd27];
	rcp.rn.f32 	%f52, %f51;
	mul.f32 	%f53, %f50, %f52;
	ld.global.f32 	%f54, [%rd26];
	mul.f32 	%f55, %f54, %f53;
	min.f32 	%f56, %f55, 0f43480000;
	max.f32 	%f57, %f56, 0fC3480000;
	ld.global.f32 	%f58, [%rd4+4];
	add.f32 	%f59, %f58, %f57;
	st.global.f32 	[%rd4+4], %f59;
	ld.global.f32 	%f60, [%rd30+8];
	add.f32 	%f61, %f119, %f60;
	ld.global.f32 	%f62, [%rd27];
	div.rn.f32 	%f63, %f61, %f62;
	add.f32 	%f64, %f63, 0fC7EA6000;
	ld.global.f32 	%f65, [%rd26];
	mul.f32 	%f66, %f65, %f64;
	min.f32 	%f67, %f66, 0f43480000;
	max.f32 	%f68, %f67, 0fC3480000;
	ld.global.f32 	%f69, [%rd4+8];
	add.f32 	%f70, %f69, %f68;
	st.global.f32 	[%rd4+8], %f70;
	ld.global.f32 	%f71, [%rd26];
	cvta.to.global.u64 	%rd32, %rd33;
	add.s64 	%rd5, %rd32, %rd19;
	ld.global.f32 	%f72, [%rd5];
	fma.rn.f32 	%f73, %f48, %f71, %f72;
	st.global.f32 	[%rd5], %f73;
	ld.global.f32 	%f74, [%rd4+4];
	ld.global.f32 	%f75, [%rd26];
	ld.global.f32 	%f76, [%rd5+4];
	fma.rn.f32 	%f123, %f74, %f75, %f76;
	st.global.f32 	[%rd5+4], %f123;
	ld.global.f32 	%f77, [%rd4+8];
	ld.global.f32 	%f78, [%rd26];
	ld.global.f32 	%f79, [%rd5+8];
	fma.rn.f32 	%f80, %f77, %f78, %f79;
	st.global.f32 	[%rd5+8], %f80;
	ld.global.f32 	%f124, [%rd3];
	neg.f32 	%f81, %f124;
	setp.geu.f32 	%p14, %f73, %f81;
	@%p14 bra 	$L__BB2_12;
	ld.global.f32 	%f82, [%rd2];
	sub.f32 	%f83, %f82, %f124;
	st.global.f32 	[%rd5], %f83;
	ld.global.f32 	%f84, [%rd1];
	ld.global.f32 	%f85, [%rd4];
	mul.f32 	%f86, %f84, %f85;
	st.global.f32 	[%rd4], %f86;
	ld.global.f32 	%f123, [%rd5+4];
	ld.global.f32 	%f124, [%rd3];
$L__BB2_12:
	neg.f32 	%f87, %f124;
	setp.geu.f32 	%p15, %f123, %f87;
	@%p15 bra 	$L__BB2_14;
	ld.global.f32 	%f88, [%rd2];
	sub.f32 	%f89, %f88, %f124;
	st.global.f32 	[%rd5+4], %f89;
	ld.global.f32 	%f90, [%rd1];
	ld.global.f32 	%f91, [%rd4+4];
	mul.f32 	%f92, %f90, %f91;
	st.global.f32 	[%rd4+4], %f92;
	ld.global.f32 	%f124, [%rd3];
$L__BB2_14:
	ld.global.f32 	%f93, [%rd5+8];
	neg.f32 	%f94, %f124;
	setp.geu.f32 	%p16, %f93, %f94;
	@%p16 bra 	$L__BB2_16;
	ld.global.f32 	%f95, [%rd2];
	sub.f32 	%f96, %f95, %f124;
	st.global.f32 	[%rd5+8], %f96;
	ld.global.f32 	%f97, [%rd1];
	ld.global.f32 	%f98, [%rd4+8];
	mul.f32 	%f99, %f97, %f98;
	st.global.f32 	[%rd4+8], %f99;
	ld.global.f32 	%f124, [%rd3];
$L__BB2_16:
	ld.global.f32 	%f100, [%rd5];
	setp.leu.f32 	%p17, %f100, %f124;
	@%p17 bra 	$L__BB2_18;
	ld.global.f32 	%f101, [%rd2];
	sub.f32 	%f102, %f124, %f101;
	st.global.f32 	[%rd5], %f102;
	ld.global.f32 	%f103, [%rd1];
	ld.global.f32 	%f104, [%rd4];
	mul.f32 	%f105, %f103, %f104;
	st.global.f32 	[%rd4], %f105;
	ld.global.f32 	%f124, [%rd3];
$L__BB2_18:
	ld.global.f32 	%f106, [%rd5+4];
	setp.leu.f32 	%p18, %f106, %f124;
	@%p18 bra 	$L__BB2_20;
	ld.global.f32 	%f107, [%rd2];
	sub.f32 	%f108, %f124, %f107;
	st.global.f32 	[%rd5+4], %f108;
	ld.global.f32 	%f109, [%rd1];
	ld.global.f32 	%f110, [%rd4+4];
	mul.f32 	%f111, %f109, %f110;
	st.global.f32 	[%rd4+4], %f111;
	ld.global.f32 	%f124, [%rd3];
$L__BB2_20:
	ld.global.f32 	%f112, [%rd5+8];
	setp.leu.f32 	%p19, %f112, %f124;
	@%p19 bra 	$L__BB2_22;
	mul.f32 	%f113, %f124, 0f41200000;
	ld.global.f32 	%f114, [%rd2];
	sub.f32 	%f115, %f113, %f114;
	st.global.f32 	[%rd5+8], %f115;
	ld.global.f32 	%f116, [%rd1];
	ld.global.f32 	%f117, [%rd4+8];
	mul.f32 	%f118, %f116, %f117;
	st.global.f32 	[%rd4+8], %f118;
$L__BB2_22:
	ret;

}
.func  (.param .b64 func_retval0) __internal_accurate_pow(
	.param .b64 __internal_accurate_pow_param_0
)
{
	.reg .pred 	%p<8>;
	.reg .b32 	%r<49>;
	.reg .b32 	%f<3>;
	.reg .b64 	%fd<109>;

	ld.param.f64 	%fd10, [__internal_accurate_pow_param_0];
	{
	.reg .b32 %temp; 
	mov.b64 	{%temp, %r46}, %fd10;
	}
	{
	.reg .b32 %temp; 
	mov.b64 	{%r45, %temp}, %fd10;
	}
	shr.u32 	%r47, %r46, 20;
	setp.gt.u32 	%p1, %r46, 1048575;
	@%p1 bra 	$L__BB3_2;
	mul.f64 	%fd11, %fd10, 0d4350000000000000;
	{
	.reg .b32 %temp; 
	mov.b64 	{%temp, %r46}, %fd11;
	}
	{
	.reg .b32 %temp; 
	mov.b64 	{%r45, %temp}, %fd11;
	}
	shr.u32 	%r16, %r46, 20;
	add.s32 	%r47, %r16, -54;
$L__BB3_2:
	add.s32 	%r48, %r47, -1023;
	and.b32  	%r17, %r46, -2146435073;
	or.b32  	%r18, %r17, 1072693248;
	mov.b64 	%fd107, {%r45, %r18};
	setp.lt.u32 	%p2, %r18, 1073127583;
	@%p2 bra 	$L__BB3_4;
	{
	.reg .b32 %temp; 
	mov.b64 	{%r19, %temp}, %fd107;
	}
	{
	.reg .b32 %temp; 
	mov.b64 	{%temp, %r20}, %fd107;
	}
	add.s32 	%r21, %r20, -1048576;
	mov.b64 	%fd107, {%r19, %r21};
	add.s32 	%r48, %r47, -1022;
$L__BB3_4:
	add.f64 	%fd12, %fd107, 0dBFF0000000000000;
	add.f64 	%fd13, %fd107, 0d3FF0000000000000;
	rcp.approx.ftz.f64 	%fd14, %fd13;
	neg.f64 	%fd15, %fd13;
	fma.rn.f64 	%fd16, %fd15, %fd14, 0d3FF0000000000000;
	fma.rn.f64 	%fd17, %fd16, %fd16, %fd16;
	fma.rn.f64 	%fd18, %fd17, %fd14, %fd14;
	mul.f64 	%fd19, %fd12, %fd18;
	fma.rn.f64 	%fd20, %fd12, %fd18, %fd19;
	mul.f64 	%fd21, %fd20, %fd20;
	fma.rn.f64 	%fd22, %fd21, 0d3EB0F5FF7D2CAFE2, 0d3ED0F5D241AD3B5A;
	fma.rn.f64 	%fd23, %fd22, %fd21, 0d3EF3B20A75488A3F;
	fma.rn.f64 	%fd24, %fd23, %fd21, 0d3F1745CDE4FAECD5;
	fma.rn.f64 	%fd25, %fd24, %fd21, 0d3F3C71C7258A578B;
	fma.rn.f64 	%fd26, %fd25, %fd21, 0d3F6249249242B910;
	fma.rn.f64 	%fd27, %fd26, %fd21, 0d3F89999999999DFB;
	sub.f64 	%fd28, %fd12, %fd20;
	add.f64 	%fd29, %fd28, %fd28;
	neg.f64 	%fd30, %fd20;
	fma.rn.f64 	%fd31, %fd30, %fd12, %fd29;
	mul.f64 	%fd32, %fd18, %fd31;
	fma.rn.f64 	%fd33, %fd21, %fd27, 0d3FB5555555555555;
	mov.f64 	%fd34, 0d3FB5555555555555;
	sub.f64 	%fd35, %fd34, %fd33;
	fma.rn.f64 	%fd36, %fd21, %fd27, %fd35;
	add.f64 	%fd37, %fd36, 0dBC46A4CB00B9E7B0;
	add.f64 	%fd38, %fd33, %fd37;
	sub.f64 	%fd39, %fd33, %fd38;
	add.f64 	%fd40, %fd37, %fd39;
	mul.rn.f64 	%fd41, %fd20, %fd20;
	neg.f64 	%fd42, %fd41;
	fma.rn.f64 	%fd43, %fd20, %fd20, %fd42;
	{
	.reg .b32 %temp; 
	mov.b64 	{%r22, %temp}, %fd32;
	}
	{
	.reg .b32 %temp; 
	mov.b64 	{%temp, %r23}, %fd32;
	}
	add.s32 	%r24, %r23, 1048576;
	mov.b64 	%fd44, {%r22, %r24};
	fma.rn.f64 	%fd45, %fd20, %fd44, %fd43;
	mul.rn.f64 	%fd46, %fd41, %fd20;
	neg.f64 	%fd47, %fd46;
	fma.rn.f64 	%fd48, %fd41, %fd20, %fd47;
	fma.rn.f64 	%fd49, %fd41, %fd32, %fd48;
	fma.rn.f64 	%fd50, %fd45, %fd20, %fd49;
	mul.rn.f64 	%fd51, %fd38, %fd46;
	neg.f64 	%fd52, %fd51;
	fma.rn.f64 	%fd53, %fd38, %fd46, %fd52;
	fma.rn.f64 	%fd54, %fd38, %fd50, %fd53;
	fma.rn.f64 	%fd55, %fd40, %fd46, %fd54;
	add.f64 	%fd56, %fd51, %fd55;
	sub.f64 	%fd57, %fd51, %fd56;
	add.f64 	%fd58, %fd55, %fd57;
	add.f64 	%fd59, %fd20, %fd56;
	sub.f64 	%fd60, %fd20, %fd59;
	add.f64 	%fd61, %fd56, %fd60;
	add.f64 	%fd62, %fd58, %fd61;
	add.f64 	%fd63, %fd32, %fd62;
	add.f64 	%fd64, %fd59, %fd63;
	sub.f64 	%fd65, %fd59, %fd64;
	add.f64 	%fd66, %fd63, %fd65;
	xor.b32  	%r25, %r48, -2147483648;
	mov.b32 	%r26, 1127219200;
	mov.b64 	%fd67, {%r25, %r26};
	mov.b32 	%r27, -2147483648;
	mov.b64 	%fd68, {%r27, %r26};
	sub.f64 	%fd69, %fd67, %fd68;
	fma.rn.f64 	%fd70, %fd69, 0d3FE62E42FEFA39EF, %fd64;
	fma.rn.f64 	%fd71, %fd69, 0dBFE62E42FEFA39EF, %fd70;
	sub.f64 	%fd72, %fd71, %fd64;
	sub.f64 	%fd73, %fd66, %fd72;
	fma.rn.f64 	%fd74, %fd69, 0d3C7ABC9E3B39803F, %fd73;
	add.f64 	%fd75, %fd70, %fd74;
	sub.f64 	%fd76, %fd70, %fd75;
	add.f64 	%fd77, %fd74, %fd76;
	mov.f64 	%fd78, 0d3FE0000000000000;
	{
	.reg .b32 %temp; 
	mov.b64 	{%temp, %r28}, %fd78;
	}
	{
	.reg .b32 %temp; 
	mov.b64 	{%r29, %temp}, %fd78;
	}
	shl.b32 	%r30, %r28, 1;
	setp.gt.u32 	%p3, %r30, -33554433;
	and.b32  	%r31, %r28, -15728641;
	selp.b32 	%r32, %r31, %r28, %p3;
	mov.b64 	%fd79, {%r29, %r32};
	mul.rn.f64 	%fd80, %fd75, %fd79;
	neg.f64 	%fd81, %fd80;
	fma.rn.f64 	%fd82, %fd75, %fd79, %fd81;
	fma.rn.f64 	%fd83, %fd77, %fd79, %fd82;
	add.f64 	%fd4, %fd80, %fd83;
	sub.f64 	%fd84, %fd80, %fd4;
	add.f64 	%fd5, %fd83, %fd84;
	fma.rn.f64 	%fd85, %fd4, 0d3FF71547652B82FE, 0d4338000000000000;
	{
	.reg .b32 %temp; 
	mov.b64 	{%r13, %temp}, %fd85;
	}
	mov.f64 	%fd86, 0dC338000000000000;
	add.rn.f64 	%fd87, %fd85, %fd86;
	fma.rn.f64 	%fd88, %fd87, 0dBFE62E42FEFA39EF, %fd4;
	fma.rn.f64 	%fd89, %fd87, 0dBC7ABC9E3B39803F, %fd88;
	fma.rn.f64 	%fd90, %fd89, 0d3E5ADE1569CE2BDF, 0d3E928AF3FCA213EA;
	fma.rn.f64 	%fd91, %fd90, %fd89, 0d3EC71DEE62401315;
	fma.rn.f64 	%fd92, %fd91, %fd89, 0d3EFA01997C89EB71;
	fma.rn.f64 	%fd93, %fd92, %fd89, 0d3F2A01A014761F65;
	fma.rn.f64 	%fd94, %fd93, %fd89, 0d3F56C16C1852B7AF;
	fma.rn.f64 	%fd95, %fd94, %fd89, 0d3F81111111122322;
	fma.rn.f64 	%fd96, %fd95, %fd89, 0d3FA55555555502A1;
	fma.rn.f64 	%fd97, %fd96, %fd89, 0d3FC5555555555511;
	fma.rn.f64 	%fd98, %fd97, %fd89, 0d3FE000000000000B;
	fma.rn.f64 	%fd99, %fd98, %fd89, 0d3FF0000000000000;
	fma.rn.f64 	%fd100, %fd99, %fd89, 0d3FF0000000000000;
	{
	.reg .b32 %temp; 
	mov.b64 	{%r14, %temp}, %fd100;
	}
	{
	.reg .b32 %temp; 
	mov.b64 	{%temp, %r15}, %fd100;
	}
	shl.b32 	%r33, %r13, 20;
	add.s32 	%r34, %r33, %r15;
	mov.b64 	%fd108, {%r14, %r34};
	{
	.reg .b32 %temp; 
	mov.b64 	{%temp, %r35}, %fd4;
	}
	mov.b32 	%f2, %r35;
	abs.f32 	%f1, %f2;
	setp.lt.f32 	%p4, %f1, 0f4086232B;
	@%p4 bra 	$L__BB3_7;
	setp.lt.f64 	%p5, %fd4, 0d0000000000000000;
	add.f64 	%fd101, %fd4, 0d7FF0000000000000;
	selp.f64 	%fd108, 0d0000000000000000, %fd101, %p5;
	setp.geu.f32 	%p6, %f1, 0f40874800;
	@%p6 bra 	$L__BB3_7;
	shr.u32 	%r36, %r13, 31;
	add.s32 	%r37, %r13, %r36;
	shr.s32 	%r38, %r37, 1;
	shl.b32 	%r39, %r38, 20;
	add.s32 	%r40, %r15, %r39;
	mov.b64 	%fd102, {%r14, %r40};
	sub.s32 	%r41, %r13, %r38;
	shl.b32 	%r42, %r41, 20;
	add.s32 	%r43, %r42, 1072693248;
	mov.b32 	%r44, 0;
	mov.b64 	%fd103, {%r44, %r43};
	mul.f64 	%fd108, %fd103, %fd102;
$L__BB3_7:
	abs.f64 	%fd104, %fd108;
	setp.eq.f64 	%p7, %fd104, 0d7FF0000000000000;
	fma.rn.f64 	%fd105, %fd108, %fd5, %fd108;
	selp.f64 	%fd106, %fd108, %fd105, %p7;
	st.param.f64 	[func_retval0], %fd106;
	ret;

}


// ===== COMPILED SASS (sm_100) =====

	.target	sm_100

	.elftype	@"ET_EXEC"


//--------------------- .note.nv.tkinfo           --------------------------
	.section	.note.nv.tkinfo,"",@"SHT_NOTE"
	.sectionflags	@"SHF_NOTE_NV_TKINFO"
	.tkinfo
        /*0018*/ 	.word	0x00000002
        /*0030*/ 	.string	""
        /*0030*/ 	.string	"ptxas"
        /*0030*/ 	.string	"Cuda compilation tools, release 13.0, V13.0.88"
        /*0030*/ 	.string	"Build cuda_13.0.r13.0/compiler.36424714_0"
        /*0030*/ 	.string	"-arch sm_100 -m 64 "



//--------------------- .note.nv.cuinfo           --------------------------
	.section	.note.nv.cuinfo,"",@"SHT_NOTE"
	.sectionflags	@"SHF_NOTE_NV_CUINFO"
        /*0018*/ 	.short	0x0002
        /*001a*/ 	.short	0x0064
        /*001c*/ 	.short	0x0082
	.zero		2


//--------------------- .nv.info                  --------------------------
	.section	.nv.info,"",@"SHT_CUDA_INFO"
	.align	4


	//----- nvinfo : EIATTR_REGCOUNT
	.align		4
        /*0000*/ 	.byte	0x04, 0x2f
        /*0002*/ 	.short	(.L_1 - .L_0)
	.align		4
.L_0:
        /*0004*/ 	.word	index@(_Z12calc_densityPfPKfPKiS1_S1_S1_)
        /*0008*/ 	.word	0x0000001e


	//----- nvinfo : EIATTR_FRAME_SIZE
	.align		4
.L_1:
        /*000c*/ 	.byte	0x04, 0x11
        /*000e*/ 	.short	(.L_3 - .L_2)
	.align		4
.L_2:
        /*0010*/ 	.word	index@($_Z12calc_densityPfPKfPKiS1_S1_S1_$__internal_accurate_pow)
        /*0014*/ 	.word	0x00000000


	//----- nvinfo : EIATTR_FRAME_SIZE
	.align		4
.L_3:
        /*0018*/ 	.byte	0x04, 0x11
        /*001a*/ 	.short	(.L_5 - .L_4)
	.align		4
.L_4:
        /*001c*/ 	.word	index@(_Z12calc_densityPfPKfPKiS1_S1_S1_)
        /*0020*/ 	.word	0x00000000


	//----- nvinfo : EIATTR_REGCOUNT
	.align		4
.L_5:
        /*0024*/ 	.byte	0x04, 0x2f
        /*0026*/ 	.short	(.L_7 - .L_6)
	.align		4
.L_6:
        /*0028*/ 	.word	index@(_Z11calc_forcesPfS_S_PKfS1_S_PiS1_S1_S1_S1_S1_S1_S1_S1_S1_S1_S1_)
        /*002c*/ 	.word	0x00000026


	//----- nvinfo : EIATTR_FRAME_SIZE
	.align		4
.L_7:
        /*0030*/ 	.byte	0x04, 0x11
        /*0032*/ 	.short	(.L_9 - .L_8)
	.align		4
.L_8:
        /*0034*/ 	.word	index@($_Z11calc_forcesPfS_S_PKfS1_S_PiS1_S1_S1_S1_S1_S1_S1_S1_S1_S1_S1_$__internal_accurate_pow)
        /*0038*/ 	.word	0x00000000


	//----- nvinfo : EIATTR_FRAME_SIZE
	.align		4
.L_9:
        /*003c*/ 	.byte	0x04, 0x11
        /*003e*/ 	.short	(.L_11 - .L_10)
	.align		4
.L_10:
        /*0040*/ 	.word	index@($__internal_3_$__cuda_sm3x_div_rn_noftz_f32_slowpath)
        /*0044*/ 	.word	0x00000000


	//----- nvinfo : EIATTR_FRAME_SIZE
	.align		4
.L_11:
        /*0048*/ 	.byte	0x04, 0x11
        /*004a*/ 	.short	(.L_13 - .L_12)
	.align		4
.L_12:
        /*004c*/ 	.word	index@($__internal_2_$__cuda_sm20_rcp_rn_f32_slowpath)
        /*0050*/ 	.word	0x00000000


	//----- nvinfo : EIATTR_FRAME_SIZE
	.align		4
.L_13:
        /*0054*/ 	.byte	0x04, 0x11
        /*0056*/ 	.short	(.L_15 - .L_14)
	.align		4
.L_14:
        /*0058*/ 	.word	index@(_Z11calc_forcesPfS_S_PKfS1_S_PiS1_S1_S1_S1_S1_S1_S1_S1_S1_S1_S1_)
        /*005c*/ 	.word	0x00000000


	//----- nvinfo : EIATTR_REGCOUNT
	.align		4
.L_15:
        /*0060*/ 	.byte	0x04, 0x2f
        /*0062*/ 	.short	(.L_17 - .L_16)
	.align		4
.L_16:
        /*0064*/ 	.word	index@(_Z10update_posPfS_S_PKfS1_S1_S1_S1_S1_S1_S1_S1_)
        /*0068*/ 	.word	0x0000001e


	//----- nvinfo : EIATTR_FRAME_SIZE
	.align		4
.L_17:
        /*006c*/ 	.byte	0x04, 0x11
        /*006e*/ 	.short	(.L_19 - .L_18)
	.align		4
.L_18:
        /*0070*/ 	.word	index@($_Z10update_posPfS_S_PKfS1_S1_S1_S1_S1_S1_S1_S1_$__internal_accurate_pow)
        /*0074*/ 	.word	0x00000000


	//----- nvinfo : EIATTR_FRAME_SIZE
	.align		4
.L_19:
        /*0078*/ 	.byte	0x04, 0x11
        /*007a*/ 	.short	(.L_21 - .L_20)
	.align		4
.L_20:
        /*007c*/ 	.word	index@($__internal_1_$__cuda_sm3x_div_rn_noftz_f32_slowpath)
        /*0080*/ 	.word	0x00000000


	//----- nvinfo : EIATTR_FRAME_SIZE
	.align		4
.L_21:
        /*0084*/ 	.byte	0x04, 0x11
        /*0086*/ 	.short	(.L_23 - .L_22)
	.align		4
.L_22:
        /*0088*/ 	.word	index@($__internal_0_$__cuda_sm20_rcp_rn_f32_slowpath)
        /*008c*/ 	.word	0x00000000


	//----- nvinfo : EIATTR_FRAME_SIZE
	.align		4
.L_23:
        /*0090*/ 	.byte	0x04, 0x11
        /*0092*/ 	.short	(.L_25 - .L_24)
	.align		4
.L_24:
        /*0094*/ 	.word	index@(_Z10update_posPfS_S_PKfS1_S1_S1_S1_S1_S1_S1_S1_)
        /*0098*/ 	.word	0x00000000


	//----- nvinfo : EIATTR_MIN_STACK_SIZE
	.align		4
.L_25:
        /*009c*/ 	.byte	0x04, 0x12
        /*009e*/ 	.short	(.L_27 - .L_26)
	.align		4
.L_26:
        /*00a0*/ 	.word	index@(_Z10update_posPfS_S_PKfS1_S1_S1_S1_S1_S1_S1_S1_)
        /*00a4*/ 	.word	0x00000000


	//----- nvinfo : EIATTR_MIN_STACK_SIZE
	.align		4
.L_27:
        /*00a8*/ 	.byte	0x04, 0x12
        /*00aa*/ 	.short	(.L_29 - .L_28)
	.align		4
.L_28:
        /*00ac*/ 	.word	index@(_Z11calc_forcesPfS_S_PKfS1_S_PiS1_S1_S1_S1_S1_S1_S1_S1_S1_S1_S1_)
        /*00b0*/ 	.word	0x00000000


	//----- nvinfo : EIATTR_MIN_STACK_SIZE
	.align		4
.L_29:
        /*00b4*/ 	.byte	0x04, 0x12
        /*00b6*/ 	.short	(.L_31 - .L_30)
	.align		4
.L_30:
        /*00b8*/ 	.word	index@(_Z12calc_densityPfPKfPKiS1_S1_S1_)
        /*00bc*/ 	.word	0x00000000
.L_31:


//--------------------- .nv.compat                --------------------------
	.section	.nv.compat,"",@"SHT_CUDA_COMPAT_INFO"
	.align	4
        /*0000*/ 	.byte	0x02, 0x09, 0x00, 0x00, 0x02, 0x02, 0x01, 0x00, 0x02, 0x05, 0x05, 0x00, 0x03, 0x07, 0x01, 0x01
        /*0010*/ 	.byte	0x02, 0x03, 0x00, 0x00, 0x02, 0x06, 0x01, 0x00, 0x04, 0x0b, 0x08, 0x00, 0x01, 0x00, 0x00, 0x00
        /*0020*/ 	.byte	0x00, 0x00, 0x00, 0x00


//--------------------- .nv.info._Z10update_posPfS_S_PKfS1_S1_S1_S1_S1_S1_S1_S1_ --------------------------
	.section	.nv.info._Z10update_posPfS_S_PKfS1_S1_S1_S1_S1_S1_S1_S1_,"",@"SHT_CUDA_INFO"
	.sectionflags	@""
	.align	4


	//----- nvinfo : EIATTR_CUDA_API_VERSION
	.align		4
        /*0000*/ 	.byte	0x04, 0x37
        /*0002*/ 	.short	(.L_33 - .L_32)
.L_32:
        /*0004*/ 	.word	0x00000082


	//----- nvinfo : EIATTR_KPARAM_INFO
	.align		4
.L_33:
        /*0008*/ 	.byte	0x04, 0x17
        /*000a*/ 	.short	(.L_35 - .L_34)
.L_34:
        /*000c*/ 	.word	0x00000000
        /*0010*/ 	.short	0x000b
        /*0012*/ 	.short	0x0058
        /*0014*/ 	.byte	0x00, 0xf5, 0x21, 0x00


	//----- nvinfo : EIATTR_KPARAM_INFO
	.align		4
.L_35:
        /*0018*/ 	.byte	0x04, 0x17
        /*001a*/ 	.short	(.L_37 - .L_36)
.L_36:
        /*001c*/ 	.word	0x00000000
        /*0020*/ 	.short	0x000a
        /*0022*/ 	.short	0x0050
        /*0024*/ 	.byte	0x00, 0xf5, 0x21, 0x00


	//----- nvinfo : EIATTR_KPARAM_INFO
	.align		4
.L_37:
        /*0028*/ 	.byte	0x04, 0x17
        /*002a*/ 	.short	(.L_39 - .L_38)
.L_38:
        /*002c*/ 	.word	0x00000000
        /*0030*/ 	.short	0x0009
        /*0032*/ 	.short	0x0048
        /*0034*/ 	.byte	0x00, 0xf5, 0x21, 0x00


	//----- nvinfo : EIATTR_KPARAM_INFO
	.align		4
.L_39:
        /*0038*/ 	.byte	0x04, 0x17
        /*003a*/ 	.short	(.L_41 - .L_40)
.L_40:
        /*003c*/ 	.word	0x00000000
        /*0040*/ 	.short	0x0008
        /*0042*/ 	.short	0x0040
        /*0044*/ 	.byte	0x00, 0xf5, 0x21, 0x00


	//----- nvinfo : EIATTR_KPARAM_INFO
	.align		4
.L_41:
        /*0048*/ 	.byte	0x04, 0x17
        /*004a*/ 	.short	(.L_43 - .L_42)
.L_42:
        /*004c*/ 	.word	0x00000000
        /*0050*/ 	.short	0x0007
        /*0052*/ 	.short	0x0038
        /*0054*/ 	.byte	0x00, 0xf5, 0x21, 0x00


	//----- nvinfo : EIATTR_KPARAM_INFO
	.align		4
.L_43:
        /*0058*/ 	.byte	0x04, 0x17
        /*005a*/ 	.short	(.L_45 - .L_44)
.L_44:
        /*005c*/ 	.word	0x00000000
        /*0060*/ 	.short	0x0006
        /*0062*/ 	.short	0x0030
        /*0064*/ 	.byte	0x00, 0xf5, 0x21, 0x00


	//----- nvinfo : EIATTR_KPARAM_INFO
	.align		4
.L_45:
        /*0068*/ 	.byte	0x04, 0x17
        /*006a*/ 	.short	(.L_47 - .L_46)
.L_46:
        /*006c*/ 	.word	0x00000000
        /*0070*/ 	.short	0x0005
        /*0072*/ 	.short	0x0028
        /*0074*/ 	.byte	0x00, 0xf5, 0x21, 0x00


	//----- nvinfo : EIATTR_KPARAM_INFO
	.align		4
.L_47:
        /*0078*/ 	.byte	0x04, 0x17
        /*007a*/ 	.short	(.L_49 - .L_48)
.L_48:
        /*007c*/ 	.word	0x00000000
        /*0080*/ 	.short	0x0004
        /*0082*/ 	.short	0x0020
        /*0084*/ 	.byte	0x00, 0xf5, 0x21, 0x00


	//----- nvinfo : EIATTR_KPARAM_INFO
	.align		4
.L_49:
        /*0088*/ 	.byte	0x04, 0x17
        /*008a*/ 	.short	(.L_51 - .L_50)
.L_50:
        /*008c*/ 	.word	0x00000000
        /*0090*/ 	.short	0x0003
        /*0092*/ 	.short	0x0018
        /*0094*/ 	.byte	0x00, 0xf5, 0x21, 0x00


	//----- nvinfo : EIATTR_KPARAM_INFO
	.align		4
.L_51:
        /*0098*/ 	.byte	0x04, 0x17
        /*009a*/ 	.short	(.L_53 - .L_52)
.L_52:
        /*009c*/ 	.word	0x00000000
        /*00a0*/ 	.short	0x0002
        /*00a2*/ 	.short	0x0010
        /*00a4*/ 	.byte	0x00, 0xf5, 0x21, 0x00


	//----- nvinfo : EIATTR_KPARAM_INFO
	.align		4
.L_53:
        /*00a8*/ 	.byte	0x04, 0x17
        /*00aa*/ 	.short	(.L_55 - .L_54)
.L_54:
        /*00ac*/ 	.word	0x00000000
        /*00b0*/ 	.short	0x0001
        /*00b2*/ 	.short	0x0008
        /*00b4*/ 	.byte	0x00, 0xf5, 0x21, 0x00


	//----- nvinfo : EIATTR_KPARAM_INFO
	.align		4
.L_55:
        /*00b8*/ 	.byte	0x04, 0x17
        /*00ba*/ 	.short	(.L_57 - .L_56)
.L_56:
        /*00bc*/ 	.word	0x00000000
        /*00c0*/ 	.short	0x0000
        /*00c2*/ 	.short	0x0000
        /*00c4*/ 	.byte	0x00, 0xf5, 0x21, 0x00


	//----- nvinfo : EIATTR_SPARSE_MMA_MASK
	.align		4
.L_57:
        /*00c8*/ 	.byte	0x03, 0x50
        /*00ca*/ 	.short	0x0000


	//----- nvinfo : EIATTR_MAXREG_COUNT
	.align		4
        /*00cc*/ 	.byte	0x03, 0x1b
        /*00ce*/ 	.short	0x00ff


	//----- nvinfo : EIATTR_MERCURY_ISA_VERSION
	.align		4
        /*00d0*/ 	.byte	0x03, 0x5f
        /*00d2*/ 	.short	0x0101


	//----- nvinfo : EIATTR_VRC_CTA_INIT_COUNT
	.align		4
        /*00d4*/ 	.byte	0x02, 0x4a
	.zero		1
	.zero		1


	//----- nvinfo : EIATTR_EXIT_INSTR_OFFSETS
	.align		4
        /*00d8*/ 	.byte	0x04, 0x1c
        /*00da*/ 	.short	(.L_59 - .L_58)


	//   ....[0]....
.L_58:
        /*00dc*/ 	.word	0x00000e30


	//   ....[1]....
        /*00e0*/ 	.word	0x00000ed0


	//----- nvinfo : EIATTR_CRS_STACK_SIZE
	.align		4
.L_59:
        /*00e4*/ 	.byte	0x04, 0x1e
        /*00e6*/ 	.short	(.L_61 - .L_60)
.L_60:
        /*00e8*/ 	.word	0x00000000


	//----- nvinfo : EIATTR_CBANK_PARAM_SIZE
	.align		4
.L_61:
        /*00ec*/ 	.byte	0x03, 0x19
        /*00ee*/ 	.short	0x0060


	//----- nvinfo : EIATTR_PARAM_CBANK
	.align		4
        /*00f0*/ 	.byte	0x04, 0x0a
        /*00f2*/ 	.short	(.L_63 - .L_62)
	.align		4
.L_62:
        /*00f4*/ 	.word	index@(.nv.constant0._Z10update_posPfS_S_PKfS1_S1_S1_S1_S1_S1_S1_S1_)
        /*00f8*/ 	.short	0x0380
        /*00fa*/ 	.short	0x0060


	//----- nvinfo : EIATTR_SW_WAR
	.align		4
.L_63:
        /*00fc*/ 	.byte	0x04, 0x36
        /*00fe*/ 	.short	(.L_65 - .L_64)
.L_64:
        /*0100*/ 	.word	0x00000008
.L_65:


//--------------------- .nv.info._Z11calc_forcesPfS_S_PKfS1_S_PiS1_S1_S1_S1_S1_S1_S1_S1_S1_S1_S1_ --------------------------
	.section	.nv.info._Z11calc_forcesPfS_S_PKfS1_S_PiS1_S1_S1_S1_S1_S1_S1_S1_S1_S1_S1_,"",@"SHT_CUDA_INFO"
	.sectionflags	@""
	.align	4


	//----- nvinfo : EIATTR_CUDA_API_VERSION
	.align		4
        /*0000*/ 	.byte	0x04, 0x37
        /*0002*/ 	.short	(.L_67 - .L_66)
.L_66:
        /*0004*/ 	.word	0x00000082


	//----- nvinfo : EIATTR_KPARAM_INFO
	.align		4
.L_67:
        /*0008*/ 	.byte	0x04, 0x17
        /*000a*/ 	.short	(.L_69 - .L_68)
.L_68:
        /*000c*/ 	.word	0x00000000
        /*0010*/ 	.short	0x0011
        /*0012*/ 	.short	0x0088
        /*0014*/ 	.byte	0x00, 0xf5, 0x21, 0x00


	//----- nvinfo : EIATTR_KPARAM_INFO
	.align		4
.L_69:
        /*0018*/ 	.byte	0x04, 0x17
        /*001a*/ 	.short	(.L_71 - .L_70)
.L_70:
        /*001c*/ 	.word	0x00000000
        /*0020*/ 	.short	0x0010
        /*0022*/ 	.short	0x0080
        /*0024*/ 	.byte	0x00, 0xf5, 0x21, 0x00


	//----- nvinfo : EIATTR_KPARAM_INFO
	.align		4
.L_71:
        /*0028*/ 	.byte	0x04, 0x17
        /*002a*/ 	.short	(.L_73 - .L_72)
.L_72:
        /*002c*/ 	.word	0x00000000
        /*0030*/ 	.short	0x000f
        /*0032*/ 	.short	0x0078
        /*0034*/ 	.byte	0x00, 0xf5, 0x21, 0x00


	//----- nvinfo : EIATTR_KPARAM_INFO
	.align		4
.L_73:
        /*0038*/ 	.byte	0x04, 0x17
        /*003a*/ 	.short	(.L_75 - .L_74)
.L_74:
        /*003c*/ 	.word	0x00000000
        /*0040*/ 	.short	0x000e
        /*0042*/ 	.short	0x0070
        /*0044*/ 	.byte	0x00, 0xf5, 0x21, 0x00


	//----- nvinfo : EIATTR_KPARAM_INFO
	.align		4
.L_75:
        /*0048*/ 	.byte	0x04, 0x17
        /*004a*/ 	.short	(.L_77 - .L_76)
.L_76:
        /*004c*/ 	.word	0x00000000
        /*0050*/ 	.short	0x000d
        /*0052*/ 	.short	0x0068
        /*0054*/ 	.byte	0x00, 0xf5, 0x21, 0x00


	//----- nvinfo : EIATTR_KPARAM_INFO
	.align		4
.L_77:
        /*0058*/ 	.byte	0x04, 0x17
        /*005a*/ 	.short	(.L_79 - .L_78)
.L_78:
        /*005c*/ 	.word	0x00000000
        /*0060*/ 	.short	0x000c
        /*0062*/ 	.short	0x0060
        /*0064*/ 	.byte	0x00, 0xf5, 0x21, 0x00


	//----- nvinfo : EIATTR_KPARAM_INFO
	.align		4
.L_79:
        /*0068*/ 	.byte	0x04, 0x17
        /*006a*/ 	.short	(.L_81 - .L_80)
.L_80:
        /*006c*/ 	.word	0x00000000
        /*0070*/ 	.short	0x000b
        /*0072*/ 	.short	0x0058
        /*0074*/ 	.byte	0x00, 0xf5, 0x21, 0x00


	//----- nvinfo : EIATTR_KPARAM_INFO
	.align		4
.L_81:
        /*0078*/ 	.byte	0x04, 0x17
        /*007a*/ 	.short	(.L_83 - .L_82)
.L_82:
        /*007c*/ 	.word	0x00000000
        /*0080*/ 	.short	0x000a
        /*0082*/ 	.short	0x0050
        /*0084*/ 	.byte	0x00, 0xf5, 0x21, 0x00


	//----- nvinfo : EIATTR_KPARAM_INFO
	.align		4
.L_83:
        /*0088*/ 	.byte	0x04, 0x17
        /*008a*/ 	.short	(.L_85 - .L_84)
.L_84:
        /*008c*/ 	.word	0x00000000
        /*0090*/ 	.short	0x0009
        /*0092*/ 	.short	0x0048
        /*0094*/ 	.byte	0x00, 0xf5, 0x21, 0x00


	//----- nvinfo : EIATTR_KPARAM_INFO
	.align		4
.L_85:
        /*0098*/ 	.byte	0x04, 0x17
        /*009a*/ 	.short	(.L_87 - .L_86)
.L_86:
        /*009c*/ 	.word	0x00000000
        /*00a0*/ 	.short	0x0008
        /*00a2*/ 	.short	0x0040
        /*00a4*/ 	.byte	0x00, 0xf5, 0x21, 0x00


	//----- nvinfo : EIATTR_KPARAM_INFO
	.align		4
.L_87:
        /*00a8*/ 	.byte	0x04, 0x17
        /*00aa*/ 	.short	(.L_89 - .L_88)
.L_88:
        /*00ac*/ 	.word	0x00000000
        /*00b0*/ 	.short	0x0007
        /*00b2*/ 	.short	0x0038
        /*00b4*/ 	.byte	0x00, 0xf5, 0x21, 0x00


	//----- nvinfo : EIATTR_KPARAM_INFO
	.align		4
.L_89:
        /*00b8*/ 	.byte	0x04, 0x17
        /*00ba*/ 	.short	(.L_91 - .L_90)
.L_90:
        /*00bc*/ 	.word	0x00000000
        /*00c0*/ 	.short	0x0006
        /*00c2*/ 	.short	0x0030
        /*00c4*/ 	.byte	0x00, 0xf5, 0x21, 0x00


	//----- nvinfo : EIATTR_KPARAM_INFO
	.align		4
.L_91:
        /*00c8*/ 	.byte	0x04, 0x17
        /*00ca*/ 	.short	(.L_93 - .L_92)
.L_92:
        /*00cc*/ 	.word	0x00000000
        /*00d0*/ 	.short	0x0005
        /*00d2*/ 	.short	0x0028
        /*00d4*/ 	.byte	0x00, 0xf5, 0x21, 0x00


	//----- nvinfo : EIATTR_KPARAM_INFO
	.align		4
.L_93:
        /*00d8*/ 	.byte	0x04, 0x17
        /*00da*/ 	.short	(.L_95 - .L_94)
.L_94:
        /*00dc*/ 	.word	0x00000000
        /*00e0*/ 	.short	0x0004
        /*00e2*/ 	.short	0x0020
        /*00e4*/ 	.byte	0x00, 0xf5, 0x21, 0x00


	//----- nvinfo : EIATTR_KPARAM_INFO
	.align		4
.L_95:
        /*00e8*/ 	.byte	0x04, 0x17
        /*00ea*/ 	.short	(.L_97 - .L_96)
.L_96:
        /*00ec*/ 	.word	0x00000000
        /*00f0*/ 	.short	0x0003
        /*00f2*/ 	.short	0x0018
        /*00f4*/ 	.byte	0x00, 0xf5, 0x21, 0x00


	//----- nvinfo : EIATTR_KPARAM_INFO
	.align		4
.L_97:
        /*00f8*/ 	.byte	0x04, 0x17
        /*00fa*/ 	.short	(.L_99 - .L_98)
.L_98:
        /*00fc*/ 	.word	0x00000000
        /*0100*/ 	.short	0x0002
        /*0102*/ 	.short	0x0010
        /*0104*/ 	.byte	0x00, 0xf5, 0x21, 0x00


	//----- nvinfo : EIATTR_KPARAM_INFO
	.align		4
.L_99:
        /*0108*/ 	.byte	0x04, 0x17
        /*010a*/ 	.short	(.L_101 - .L_100)
.L_100:
        /*010c*/ 	.word	0x00000000
        /*0110*/ 	.short	0x0001
        /*0112*/ 	.short	0x0008
        /*0114*/ 	.byte	0x00, 0xf5, 0x21, 0x00


	//----- nvinfo : EIATTR_KPARAM_INFO
	.align		4
.L_101:
        /*0118*/ 	.byte	0x04, 0x17
        /*011a*/ 	.short	(.L_103 - .L_102)
.L_102:
        /*011c*/ 	.word	0x00000000
        /*0120*/ 	.short	0x0000
        /*0122*/ 	.short	0x0000
        /*0124*/ 	.byte	0x00, 0xf5, 0x21, 0x00


	//----- nvinfo : EIATTR_SPARSE_MMA_MASK
	.align		4
.L_103:
        /*0128*/ 	.byte	0x03, 0x50
        /*012a*/ 	.short	0x0000


	//----- nvinfo : EIATTR_MAXREG_COUNT
	.align		4
        /*012c*/ 	.byte	0x03, 0x1b
        /*012e*/ 	.short	0x00ff


	//----- nvinfo : EIATTR_MERCURY_ISA_VERSION
	.align		4
        /*0130*/ 	.byte	0x03, 0x5f
        /*0132*/ 	.short	0x0101


	//----- nvinfo : EIATTR_VRC_CTA_INIT_COUNT
	.align		4
        /*0134*/ 	.byte	0x02, 0x4a
	.zero		1
	.zero		1


	//----- nvinfo : EIATTR_EXIT_INSTR_OFFSETS
	.align		4
        /*0138*/ 	.byte	0x04, 0x1c
        /*013a*/ 	.short	(.L_105 - .L_104)


	//   ....[0]....
.L_104:
        /*013c*/ 	.word	0x00001080


	//   ....[1]....
        /*0140*/ 	.word	0x000011e0


	//----- nvinfo : EIATTR_CRS_STACK_SIZE
	.align		4
.L_105:
        /*0144*/ 	.byte	0x04, 0x1e
        /*0146*/ 	.short	(.L_107 - .L_106)
.L_106:
        /*0148*/ 	.word	0x00000000


	//----- nvinfo : EIATTR_CBANK_PARAM_SIZE
	.align		4
.L_107:
        /*014c*/ 	.byte	0x03, 0x19
        /*014e*/ 	.short	0x0090


	//----- nvinfo : EIATTR_PARAM_CBANK
	.align		4
        /*0150*/ 	.byte	0x04, 0x0a
        /*0152*/ 	.short	(.L_109 - .L_108)
	.align		4
.L_108:
        /*0154*/ 	.word	index@(.nv.constant0._Z11calc_forcesPfS_S_PKfS1_S_PiS1_S1_S1_S1_S1_S1_S1_S1_S1_S1_S1_)
        /*0158*/ 	.short	0x0380
        /*015a*/ 	.short	0x0090


	//----- nvinfo : EIATTR_SW_WAR
	.align		4
.L_109:
        /*015c*/ 	.byte	0x04, 0x36
        /*015e*/ 	.short	(.L_111 - .L_110)
.L_110:
        /*0160*/ 	.word	0x00000008
.L_111:


//--------------------- .nv.info._Z12calc_densityPfPKfPKiS1_S1_S1_ --------------------------
	.section	.nv.info._Z12calc_densityPfPKfPKiS1_S1_S1_,"",@"SHT_CUDA_INFO"
	.sectionflags	@""
	.align	4


	//----- nvinfo : EIATTR_CUDA_API_VERSION
	.align		4
        /*0000*/ 	.byte	0x04, 0x37
        /*0002*/ 	.short	(.L_113 - .L_112)
.L_112:
        /*0004*/ 	.word	0x00000082


	//----- nvinfo : EIATTR_KPARAM_INFO
	.align		4
.L_113:
        /*0008*/ 	.byte	0x04, 0x17
        /*000a*/ 	.short	(.L_115 - .L_114)
.L_114:
        /*000c*/ 	.word	0x00000000
        /*0010*/ 	.short	0x0005
        /*0012*/ 	.short	0x0028
        /*0014*/ 	.byte	0x00, 0xf5, 0x21, 0x00


	//----- nvinfo : EIATTR_KPARAM_INFO
	.align		4
.L_115:
        /*0018*/ 	.byte	0x04, 0x17
        /*001a*/ 	.short	(.L_117 - .L_116)
.L_116:
        /*001c*/ 	.word	0x00000000
        /*0020*/ 	.short	0x0004
        /*0022*/ 	.short	0x0020
        /*0024*/ 	.byte	0x00, 0xf5, 0x21, 0x00


	//----- nvinfo : EIATTR_KPARAM_INFO
	.align		4
.L_117:
        /*0028*/ 	.byte	0x04, 0x17
        /*002a*/ 	.short	(.L_119 - .L_118)
.L_118:
        /*002c*/ 	.word	0x00000000
        /*0030*/ 	.short	0x0003
        /*0032*/ 	.short	0x0018
        /*0034*/ 	.byte	0x00, 0xf5, 0x21, 0x00


	//----- nvinfo : EIATTR_KPARAM_INFO
	.align		4
.L_119:
        /*0038*/ 	.byte	0x04, 0x17
        /*003a*/ 	.short	(.L_121 - .L_120)
.L_120:
        /*003c*/ 	.word	0x00000000
        /*0040*/ 	.short	0x0002
        /*0042*/ 	.short	0x0010
        /*0044*/ 	.byte	0x00, 0xf5, 0x21, 0x00


	//----- nvinfo : EIATTR_KPARAM_INFO
	.align		4
.L_121:
        /*0048*/ 	.byte	0x04, 0x17
        /*004a*/ 	.short	(.L_123 - .L_122)
.L_122:
        /*004c*/ 	.word	0x00000000
        /*0050*/ 	.short	0x0001
        /*0052*/ 	.short	0x0008
        /*0054*/ 	.byte	0x00, 0xf5, 0x21, 0x00


	//----- nvinfo : EIATTR_KPARAM_INFO
	.align		4
.L_123:
        /*0058*/ 	.byte	0x04, 0x17
        /*005a*/ 	.short	(.L_125 - .L_124)
.L_124:
        /*005c*/ 	.word	0x00000000
        /*0060*/ 	.short	0x0000
        /*0062*/ 	.short	0x0000
        /*0064*/ 	.byte	0x00, 0xf5, 0x21, 0x00


	//----- nvinfo : EIATTR_SPARSE_MMA_MASK
	.align		4
.L_125:
        /*0068*/ 	.byte	0x03, 0x50
        /*006a*/ 	.short	0x0000


	//----- nvinfo : EIATTR_MAXREG_COUNT
	.align		4
        /*006c*/ 	.byte	0x03, 0x1b
        /*006e*/ 	.short	0x00ff


	//----- nvinfo : EIATTR_MERCURY_ISA_VERSION
	.align		4
        /*0070*/ 	.byte	0x03, 0x5f
        /*0072*/ 	.short	0x0101


	//----- nvinfo : EIATTR_VRC_CTA_INIT_COUNT
	.align		4
        /*0074*/ 	.byte	0x02, 0x4a
	.zero		1
	.zero		1


	//----- nvinfo : EIATTR_EXIT_INSTR_OFFSETS
	.align		4
        /*0078*/ 	.byte	0x04, 0x1c
        /*007a*/ 	.short	(.L_127 - .L_126)


	//   ....[0]....
.L_126:
        /*007c*/ 	.word	0x00000470


	//----- nvinfo : EIATTR_CRS_STACK_SIZE
	.align		4
.L_127:
        /*0080*/ 	.byte	0x04, 0x1e
        /*0082*/ 	.short	(.L_129 - .L_128)
.L_128:
        /*0084*/ 	.word	0x00000000


	//----- nvinfo : EIATTR_CBANK_PARAM_SIZE
	.align		4
.L_129:
        /*0088*/ 	.byte	0x03, 0x19
        /*008a*/ 	.short	0x0030


	//----- nvinfo : EIATTR_PARAM_CBANK
	.align		4
        /*008c*/ 	.byte	0x04, 0x0a
        /*008e*/ 	.short	(.L_131 - .L_130)
	.align		4
.L_130:
        /*0090*/ 	.word	index@(.nv.constant0._Z12calc_densityPfPKfPKiS1_S1_S1_)
        /*0094*/ 	.short	0x0380
        /*0096*/ 	.short	0x0030


	//----- nvinfo : EIATTR_SW_WAR
	.align		4
.L_131:
        /*0098*/ 	.byte	0x04, 0x36
        /*009a*/ 	.short	(.L_133 - .L_132)
.L_132:
        /*009c*/ 	.word	0x00000008
.L_133:


//--------------------- .nv.callgraph             --------------------------
	.section	.nv.callgraph,"",@"SHT_CUDA_CALLGRAPH"
	.align	4
	.sectionentsize	8
	.align		4
        /*0000*/ 	.word	0x00000000
	.align		4
        /*0004*/ 	.word	0xffffffff
	.align		4
        /*0008*/ 	.word	0x00000000
	.align		4
        /*000c*/ 	.word	0xfffffffe
	.align		4
        /*0010*/ 	.word	0x00000000
	.align		4
        /*0014*/ 	.word	0xfffffffd
	.align		4
        /*0018*/ 	.word	0x00000000
	.align		4
        /*001c*/ 	.word	0xfffffffc


//--------------------- .text._Z10update_posPfS_S_PKfS1_S1_S1_S1_S1_S1_S1_S1_ --------------------------
	.section	.text._Z10update_posPfS_S_PKfS1_S1_S1_S1_S1_S1_S1_S1_,"ax",@progbits
	.align	128
        .global         _Z10update_posPfS_S_PKfS1_S1_S1_S1_S1_S1_S1_S1_
        .type           _Z10update_posPfS_S_PKfS1_S1_S1_S1_S1_S1_S1_S1_,@function
        .size           _Z10update_posPfS_S_PKfS1_S1_S1_S1_S1_S1_S1_S1_,(.L_x_70 - _Z10update_posPfS_S_PKfS1_S1_S1_S1_S1_S1_S1_S1_)
        .other          _Z10update_posPfS_S_PKfS1_S1_S1_S1_S1_S1_S1_S1_,@"STO_CUDA_ENTRY STV_DEFAULT"
_Z10update_posPfS_S_PKfS1_S1_S1_S1_S1_S1_S1_S1_:
.text._Z10update_posPfS_S_PKfS1_S1_S1_S1_S1_S1_S1_S1_:
[----:B------:R-:W-:Y:S01]  /*0000*/  LDC R1, c[0x0][0x37c] ;  /* 0x0000df00ff017b82 */ /* 0x000fe20000000800 */
[----:B------:R-:W0:Y:S07]  /*0010*/  S2R R2, SR_CTAID.X ;  /* 0x0000000000027919 */ /* 0x000e2e0000002500 */
[----:B------:R-:W1:Y:S01]  /*0020*/  LDC.64 R8, c[0x0][0x3d8] ;  /* 0x0000f600ff087b82 */ /* 0x000e620000000a00 */
[----:B------:R-:W2:Y:S01]  /*0030*/  LDCU.64 UR4, c[0x0][0x358] ;  /* 0x00006b00ff0477ac */ /* 0x000ea20008000a00 */
[----:B0-----:R-:W-:-:S04]  /*0040*/  IMAD R3, R2, 0x3, RZ ;  /* 0x0000000302037824 */ /* 0x001fc800078e02ff */
[----:B-1----:R-:W-:-:S05]  /*0050*/  IMAD.WIDE.U32 R8, R3, 0x4, R8 ;  /* 0x0000000403087825 */ /* 0x002fca00078e0008 */
[----:B--2---:R-:W2:Y:S04]  /*0060*/  LDG.E R4, desc[UR4][R8.64+0x4] ;  /* 0x0000040408047981 */ /* 0x004ea8000c1e1900 */
[----:B------:R-:W3:Y:S04]  /*0070*/  LDG.E R5, desc[UR4][R8.64] ;  /* 0x0000000408057981 */ /* 0x000ee8000c1e1900 */
[----:B------:R-:W4:Y:S01]  /*0080*/  LDG.E R26, desc[UR4][R8.64+0x8] ;  /* 0x00000804081a7981 */ /* 0x000f22000c1e1900 */
[----:B--2---:R-:W-:-:S04]  /*0090*/  FMUL R0, R4, R4 ;  /* 0x0000000404007220 */ /* 0x004fc80000400000 */
[----:B---3--:R-:W-:-:S04]  /*00a0*/  FFMA R27, R5, R5, R0 ;  /* 0x00000005051b7223 */ /* 0x008fc80000000000 */
[----:B----4-:R-:W-:-:S04]  /*00b0*/  FFMA R27, R26, R26, R27 ;  /* 0x0000001a1a1b7223 */ /* 0x010fc8000000001b */
[----:B------:R0:W1:Y:S01]  /*00c0*/  F2F.F64.F32 R6, R27 ;  /* 0x0000001b00067310 */ /* 0x0000620000201800 */
[----:B------:R-:W-:-:S13]  /*00d0*/  FSETP.NEU.AND P0, PT, R27, RZ, PT ;  /* 0x000000ff1b00720b */ /* 0x000fda0003f0d000 */
[----:B------:R-:W-:Y:S01]  /*00e0*/  @!P0 CS2R R12, SRZ ;  /* 0x00000000000c8805 */ /* 0x000fe2000001ff00 */
[----:B01----:R-:W-:Y:S06]  /*00f0*/  @!P0 BRA `(.L_x_0) ;  /* 0x0000000000188947 */ /* 0x003fec0003800000 */
[----:B------:R-:W-:Y:S01]  /*0100*/  DADD R20, -RZ, |R6| ;  /* 0x00000000ff147229 */ /* 0x000fe20000000506 */
[----:B------:R-:W-:-:S10]  /*0110*/  MOV R0, 0x130 ;  /* 0x0000013000007802 */ /* 0x000fd40000000f00 */
[----:B------:R-:W-:Y:S05]  /*0120*/  CALL.REL.NOINC `($_Z10update_posPfS_S_PKfS1_S1_S1_S1_S1_S1_S1_S1_$__internal_accurate_pow) ;  /* 0x0000001400c07944 */ /* 0x000fea0003c00000 */
[----:B------:R-:W-:-:S04]  /*0130*/  ISETP.GE.AND P0, PT, R7, RZ, PT ;  /* 0x000000ff0700720c */ /* 0x000fc80003f06270 */
[----:B------:R-:W-:Y:S02]  /*0140*/  FSEL R12, R12, RZ, P0 ;  /* 0x000000ff0c0c7208 */ /* 0x000fe40000000000 */
[----:B------:R-:W-:-:S07]  /*0150*/  FSEL R13, R14, -QNAN , P0 ;  /* 0xfff800000e0d7808 */ /* 0x000fce0000000000 */
.L_x_0:
[----:B------:R-:W0:Y:S02]  /*0160*/  LDC.64 R10, c[0x0][0x398] ;  /* 0x0000e600ff0a7b82 */ /* 0x000e240000000a00 */
[----:B0-----:R0:W5:Y:S01]  /*0170*/  LDG.E R10, desc[UR4][R10.64] ;  /* 0x000000040a0a7981 */ /* 0x001162000c1e1900 */
[----:B------:R-:W-:-:S10]  /*0180*/  DADD R8, R6, 0.5 ;  /* 0x3fe0000006087429 */ /* 0x000fd40000000000 */
[----:B------:R-:W-:-:S04]  /*0190*/  LOP3.LUT R8, R9, 0x7ff00000, RZ, 0xc0, !PT ;  /* 0x7ff0000009087812 */ /* 0x000fc800078ec0ff */
[----:B------:R-:W-:-:S13]  /*01a0*/  ISETP.NE.AND P0, PT, R8, 0x7ff00000, PT ;  /* 0x7ff000000800780c */ /* 0x000fda0003f05270 */
[----:B0-----:R-:W-:Y:S05]  /*01b0*/  @P0 BRA `(.L_x_1) ;  /* 0x0000000000180947 */ /* 0x001fea0003800000 */
[----:B------:R-:W-:-:S13]  /*01c0*/  FSETP.NAN.AND P0, PT, R27, R27, PT ;  /* 0x0000001b1b00720b */ /* 0x000fda0003f08000 */
[----:B------:R-:W-:Y:S01]  /*01d0*/  @P0 DADD R12, R6, 0.5 ;  /* 0x3fe00000060c0429 */ /* 0x000fe20000000000 */
[----:B------:R-:W-:Y:S10]  /*01e0*/  @P0 BRA `(.L_x_1) ;  /* 0x00000000000c0947 */ /* 0x000ff40003800000 */
[----:B------:R-:W-:-:S13]  /*01f0*/  FSETP.NEU.AND P0, PT, R27, +INF , PT ;  /* 0x7f8000001b00780b */ /* 0x000fda0003f0d000 */
[----:B------:R-:W-:Y:S02]  /*0200*/  @!P0 IMAD.MOV.U32 R12, RZ, RZ, 0x0 ;  /* 0x00000000ff0c8424 */ /* 0x000fe400078e00ff */
[----:B------:R-:W-:-:S07]  /*0210*/  @!P0 IMAD.MOV.U32 R13, RZ, RZ, 0x7ff00000 ;  /* 0x7ff00000ff0d8424 */ /* 0x000fce00078e00ff */
.L_x_1:
[----:B------:R-:W0:Y:S01]  /*0220*/  F2F.F32.F64 R12, R12 ;  /* 0x0000000c000c7310 */ /* 0x000e220000301000 */
[----:B------:R-:W-:Y:S01]  /*0230*/  FSETP.NEU.AND P0, PT, R27, 1, PT ;  /* 0x3f8000001b00780b */ /* 0x000fe20003f0d000 */
[----:B------:R-:W-:Y:S01]  /*0240*/  IMAD.MOV.U32 R8, RZ, RZ, RZ ;  /* 0x000000ffff087224 */ /* 0x000fe200078e00ff */
[----:B------:R-:W-:Y:S02]  /*0250*/  MOV R0, RZ ;  /* 0x000000ff00007202 */ /* 0x000fe40000000f00 */
[----:B0-----:R-:W-:-:S04]  /*0260*/  FSEL R11, R12, 1, P0 ;  /* 0x3f8000000c0b7808 */ /* 0x001fc80000000000 */
[----:B-----5:R-:W-:Y:S01]  /*0270*/  FSETP.GTU.AND P0, PT, R10, R11, PT ;  /* 0x0000000b0a00720b */ /* 0x020fe20003f0c000 */
[----:B------:R-:W-:-:S12]  /*0280*/  IMAD.MOV.U32 R10, RZ, RZ, RZ ;  /* 0x000000ffff0a7224 */ /* 0x000fd800078e00ff */
[----:B------:R-:W-:Y:S05]  /*0290*/  @P0 BRA `(.L_x_2) ;  /* 0x0000000000640947 */ /* 0x000fea0003800000 */
[----:B------:R-:W0:Y:S08]  /*02a0*/  LDC.64 R8, c[0x0][0x3d0] ;  /* 0x0000f400ff087b82 */ /* 0x000e300000000a00 */
[----:B------:R-:W1:Y:S01]  /*02b0*/  LDC.64 R6, c[0x0][0x3b0] ;  /* 0x0000ec00ff067b82 */ /* 0x000e620000000a00 */
[----:B0-----:R-:W-:-:S06]  /*02c0*/  IMAD.WIDE.U32 R8, R2, 0x4, R8 ;  /* 0x0000000402087825 */ /* 0x001fcc00078e0008 */
[----:B------:R-:W2:Y:S04]  /*02d0*/  LDG.E R9, desc[UR4][R8.64] ;  /* 0x0000000408097981 */ /* 0x000ea8000c1e1900 */
[----:B-1----:R0:W2:Y:S02]  /*02e0*/  LDG.E R2, desc[UR4][R6.64] ;  /* 0x0000000406027981 */ /* 0x0020a4000c1e1900 */
[----:B0-----:R-:W-:-:S04]  /*02f0*/  FADD R7, R11, 1.0000000116860974231e-07 ;  /* 0x33d6bf950b077421 */ /* 0x001fc80000000000 */
[----:B------:R-:W0:Y:S01]  /*0300*/  MUFU.RCP R0, R7 ;  /* 0x0000000700007308 */ /* 0x000e220000001000 */
[----:B------:R-:W-:Y:S02]  /*0310*/  UMOV UR6, 0x3f800000 ;  /* 0x3f80000000067882 */ /* 0x000fe40000000000 */
[----:B------:R-:W-:-:S05]  /*0320*/  IMAD.U32 R12, RZ, RZ, UR6 ;  /* 0x00000006ff0c7e24 */ /* 0x000fca000f8e00ff */
[----:B------:R-:W1:Y:S01]  /*0330*/  FCHK P0, -R12, R7 ;  /* 0x000000070c007302 */ /* 0x000e620000000100 */
[----:B0-----:R-:W-:-:S04]  /*0340*/  FFMA R11, -R7, R0, 1 ;  /* 0x3f800000070b7423 */ /* 0x001fc80000000100 */
[----:B------:R-:W-:-:S04]  /*0350*/  FFMA R0, R0, R11, R0 ;  /* 0x0000000b00007223 */ /* 0x000fc80000000000 */
[----:B------:R-:W-:-:S04]  /*0360*/  FFMA R11, R0, -1, RZ ;  /* 0xbf800000000b7823 */ /* 0x000fc800000000ff */
[----:B------:R-:W-:-:S04]  /*0370*/  FFMA R10, -R7, R11, -1 ;  /* 0xbf800000070a7423 */ /* 0x000fc8000000010b */
[----:B------:R-:W-:Y:S01]  /*0380*/  FFMA R11, R0, R10, R11 ;  /* 0x0000000a000b7223 */ /* 0x000fe2000000000b */
[----:B--2---:R-:W-:Y:S01]  /*0390*/  FMUL R2, R2, R9 ;  /* 0x0000000902027220 */ /* 0x004fe20000400000 */
[----:B-1----:R-:W-:Y:S06]  /*03a0*/  @!P0 BRA `(.L_x_3) ;  /* 0x0000000000108947 */ /* 0x002fec0003800000 */
[----:B------:R-:W-:Y:S01]  /*03b0*/  IMAD.MOV.U32 R0, RZ, RZ, -0x40800000 ;  /* 0xbf800000ff007424 */ /* 0x000fe200078e00ff */
[----:B------:R-:W-:-:S07]  /*03c0*/  MOV R6, 0x3e0 ;  /* 0x000003e000067802 */ /* 0x000fce0000000f00 */
[----:B------:R-:W-:Y:S05]  /*03d0*/  CALL.REL.NOINC `($__internal_1_$__cuda_sm3x_div_rn_noftz_f32_slowpath) ;  /* 0x0000000c008c7944 */ /* 0x000fea0003c00000 */
[----:B------:R-:W-:-:S07]  /*03e0*/  IMAD.MOV.U32 R11, RZ, RZ, R0 ;  /* 0x000000ffff0b7224 */ /* 0x000fce00078e0000 */
.L_x_3:
[----:B------:R-:W-:-:S04]  /*03f0*/  FMUL R11, R2, R11 ;  /* 0x0000000b020b7220 */ /* 0x000fc80000400000 */
[-C--:B------:R-:W-:Y:S01]  /*0400*/  FMUL R0, R5, R11.reuse ;  /* 0x0000000b05007220 */ /* 0x080fe20000400000 */
[-C--:B------:R-:W-:Y:S01]  /*0410*/  FMUL R10, R4, R11.reuse ;  /* 0x0000000b040a7220 */ /* 0x080fe20000400000 */
[----:B------:R-:W-:-:S07]  /*0420*/  FMUL R8, R26, R11 ;  /* 0x0000000b1a087220 */ /* 0x000fce0000400000 */
.L_x_2:
[----:B------:R-:W0:Y:S08]  /*0430*/  LDC.64 R4, c[0x0][0x3a0] ;  /* 0x0000e800ff047b82 */ /* 0x000e300000000a00 */
[----:B------:R-:W1:Y:S01]  /*0440*/  LDC.64 R6, c[0x0][0x390] ;  /* 0x0000e400ff067b82 */ /* 0x000e620000000a00 */
[----:B0-----:R-:W2:Y:S01]  /*0450*/  LDG.E R4, desc[UR4][R4.64] ;  /* 0x0000000404047981 */ /* 0x001ea2000c1e1900 */
[----:B-1----:R-:W-:-:S05]  /*0460*/  IMAD.WIDE.U32 R6, R3, 0x4, R6 ;  /* 0x0000000403067825 */ /* 0x002fca00078e0006 */
[----:B------:R-:W3:Y:S01]  /*0470*/  LDG.E R9, desc[UR4][R6.64] ;  /* 0x0000000406097981 */ /* 0x000ee2000c1e1900 */
[----:B--2---:R-:W-:-:S05]  /*0480*/  VIADD R2, R4, 0x1800000 ;  /* 0x0180000004027836 */ /* 0x004fca0000000000 */
[----:B------:R-:W-:-:S04]  /*0490*/  LOP3.LUT R2, R2, 0x7f800000, RZ, 0xc0, !PT ;  /* 0x7f80000002027812 */ /* 0x000fc800078ec0ff */
[----:B------:R-:W-:Y:S01]  /*04a0*/  ISETP.GT.U32.AND P0, PT, R2, 0x1ffffff, PT ;  /* 0x01ffffff0200780c */ /* 0x000fe20003f04070 */
[----:B---3--:R-:W-:-:S12]  /*04b0*/  FADD R2, R9, R0 ;  /* 0x0000000009027221 */ /* 0x008fd80000000000 */
[----:B------:R-:W-:Y:S05]  /*04c0*/  @P0 BRA `(.L_x_4) ;  /* 0x0000000000140947 */ /* 0x000fea0003800000 */
[----:B------:R-:W-:Y:S02]  /*04d0*/  MOV R0, R4 ;  /* 0x0000000400007202 */ /* 0x000fe40000000f00 */
[----:B------:R-:W-:-:S07]  /*04e0*/  MOV R12, 0x500 ;  /* 0x00000500000c7802 */ /* 0x000fce0000000f00 */
[----:B------:R-:W-:Y:S05]  /*04f0*/  CALL.REL.NOINC `($__internal_0_$__cuda_sm20_rcp_rn_f32_slowpath) ;  /* 0x0000000800787944 */ /* 0x000fea0003c00000 */
[----:B------:R-:W-:Y:S01]  /*0500*/  IMAD.MOV.U32 R9, RZ, RZ, R11 ;  /* 0x000000ffff097224 */ /* 0x000fe200078e000b */
[----:B------:R-:W-:Y:S06]  /*0510*/  BRA `(.L_x_5) ;  /* 0x0000000000107947 */ /* 0x000fec0003800000 */
.L_x_4:
[----:B------:R-:W0:Y:S02]  /*0520*/  MUFU.RCP R9, R4 ;  /* 0x0000000400097308 */ /* 0x000e240000001000 */
[----:B0-----:R-:W-:-:S04]  /*0530*/  FFMA R0, R4, R9, -1 ;  /* 0xbf80000004007423 */ /* 0x001fc80000000009 */
[----:B------:R-:W-:-:S04]  /*0540*/  FADD.FTZ R0, -R0, -RZ ;  /* 0x800000ff00007221 */ /* 0x000fc80000010100 */
[----:B------:R-:W-:-:S07]  /*0550*/  FFMA R9, R9, R0, R9 ;  /* 0x0000000009097223 */ /* 0x000fce0000000009 */
.L_x_5:
[----:B------:R-:W0:Y:S08]  /*0560*/  LDC.64 R12, c[0x0][0x3a8] ;  /* 0x0000ea00ff0c7b82 */ /* 0x000e300000000a00 */
[----:B------:R-:W1:Y:S01]  /*0570*/  LDC.64 R4, c[0x0][0x388] ;  /* 0x0000e200ff047b82 */ /* 0x000e620000000a00 */
[----:B0-----:R-:W2:Y:S01]  /*0580*/  LDG.E R13, desc[UR4][R12.64] ;  /* 0x000000040c0d7981 */ /* 0x001ea2000c1e1900 */
[----:B-1----:R-:W-:-:S05]  /*0590*/  IMAD.WIDE.U32 R4, R3, 0x4, R4 ;  /* 0x0000000403047825 */ /* 0x002fca00078e0004 */
[----:B------:R-:W3:Y:S01]  /*05a0*/  LDG.E R11, desc[UR4][R4.64] ;  /* 0x00000004040b7981 */ /* 0x000ee2000c1e1900 */
[----:B------:R-:W-:Y:S01]  /*05b0*/  FMUL R2, R2, R9 ;  /* 0x0000000902027220 */ /* 0x000fe20000400000 */
[----:B------:R-:W0:Y:S03]  /*05c0*/  LDC.64 R14, c[0x0][0x3a0] ;  /* 0x0000e800ff0e7b82 */ /* 0x000e260000000a00 */
[----:B--2---:R-:W-:-:S05]  /*05d0*/  FMUL R2, R2, R13 ;  /* 0x0000000d02027220 */ /* 0x004fca0000400000 */
[----:B------:R-:W-:-:S04]  /*05e0*/  FMNMX R2, R2, 200, PT ;  /* 0x4348000002027809 */ /* 0x000fc80003800000 */
[----:B------:R-:W-:-:S05]  /*05f0*/  FMNMX R2, R2, -200, !PT ;  /* 0xc348000002027809 */ /* 0x000fca0007800000 */
[----:B---3--:R-:W-:-:S05]  /*0600*/  FADD R9, R2, R11 ;  /* 0x0000000b02097221 */ /* 0x008fca0000000000 */
[----:B------:R1:W-:Y:S04]  /*0610*/  STG.E desc[UR4][R4.64], R9 ;  /* 0x0000000904007986 */ /* 0x0003e8000c101904 */
[----:B0-----:R-:W2:Y:S04]  /*0620*/  LDG.E R0, desc[UR4][R14.64] ;  /* 0x000000040e007981 */ /* 0x001ea8000c1e1900 */
[----:B------:R-:W3:Y:S01]  /*0630*/  LDG.E R11, desc[UR4][R6.64+0x4] ;  /* 0x00000404060b7981 */ /* 0x000ee2000c1e1900 */
[----:B--2---:R-:W-:Y:S02]  /*0640*/  VIADD R2, R0, 0x1800000 ;  /* 0x0180000000027836 */ /* 0x004fe40000000000 */
[----:B---3--:R-:W-:-:S03]  /*0650*/  FADD R10, R11, R10 ;  /* 0x0000000a0b0a7221 */ /* 0x008fc60000000000 */
[----:B------:R-:W-:-:S04]  /*0660*/  LOP3.LUT R2, R2, 0x7f800000, RZ, 0xc0, !PT ;  /* 0x7f80000002027812 */ /* 0x000fc800078ec0ff */
[----:B------:R-:W-:-:S13]  /*0670*/  ISETP.GT.U32.AND P0, PT, R2, 0x1ffffff, PT ;  /* 0x01ffffff0200780c */ /* 0x000fda0003f04070 */
[----:B-1----:R-:W-:Y:S05]  /*0680*/  @P0 BRA `(.L_x_6) ;  /* 0x00000000000c0947 */ /* 0x002fea0003800000 */
[----:B------:R-:W-:-:S07]  /*0690*/  MOV R12, 0x6b0 ;  /* 0x000006b0000c7802 */ /* 0x000fce0000000f00 */
[----:B------:R-:W-:Y:S05]  /*06a0*/  CALL.REL.NOINC `($__internal_0_$__cuda_sm20_rcp_rn_f32_slowpath) ;  /* 0x00000008000c7944 */ /* 0x000fea0003c00000 */
[----:B------:R-:W-:Y:S05]  /*06b0*/  BRA `(.L_x_7) ;  /* 0x0000000000107947 */ /* 0x000fea0003800000 */
.L_x_6:
[----:B------:R-:W0:Y:S02]  /*06c0*/  MUFU.RCP R11, R0 ;  /* 0x00000000000b7308 */ /* 0x000e240000001000 */
[----:B0-----:R-:W-:-:S04]  /*06d0*/  FFMA R2, R0, R11, -1 ;  /* 0xbf80000000027423 */ /* 0x001fc8000000000b */
[----:B------:R-:W-:-:S04]  /*06e0*/  FADD.FTZ R2, -R2, -RZ ;  /* 0x800000ff02027221 */ /* 0x000fc80000010100 */
[----:B------:R-:W-:-:S07]  /*06f0*/  FFMA R11, R11, R2, R11 ;  /* 0x000000020b0b7223 */ /* 0x000fce000000000b */
.L_x_7:
[----:B------:R-:W0:Y:S01]  /*0700*/  LDC.64 R12, c[0x0][0x3a8] ;  /* 0x0000ea00ff0c7b82 */ /* 0x000e220000000a00 */
[----:B------:R-:W2:Y:S04]  /*0710*/  LDG.E R15, desc[UR4][R4.64+0x4] ;  /* 0x00000404040f7981 */ /* 0x000ea8000c1e1900 */
[----:B0-----:R-:W3:Y:S01]  /*0720*/  LDG.E R13, desc[UR4][R12.64] ;  /* 0x000000040c0d7981 */ /* 0x001ee2000c1e1900 */
[----:B------:R-:W-:Y:S02]  /*0730*/  FMUL R0, R10, R11 ;  /* 0x0000000b0a007220 */ /* 0x000fe40000400000 */
[----:B------:R-:W0:Y:S02]  /*0740*/  LDC.64 R10, c[0x0][0x3a0] ;  /* 0x0000e800ff0a7b82 */ /* 0x000e240000000a00 */
[----:B---3--:R-:W-:-:S05]  /*0750*/  FMUL R0, R0, R13 ;  /* 0x0000000d00007220 */ /* 0x008fca0000400000 */
[----:B------:R-:W-:-:S04]  /*0760*/  FMNMX R0, R0, 200, PT ;  /* 0x4348000000007809 */ /* 0x000fc80003800000 */
[----:B------:R-:W-:-:S05]  /*0770*/  FMNMX R0, R0, -200, !PT ;  /* 0xc348000000007809 */ /* 0x000fca0007800000 */
[----:B--2---:R-:W-:-:S05]  /*0780*/  FADD R15, R0, R15 ;  /* 0x0000000f000f7221 */ /* 0x004fca0000000000 */
[----:B------:R1:W-:Y:S04]  /*0790*/  STG.E desc[UR4][R4.64+0x4], R15 ;  /* 0x0000040f04007986 */ /* 0x0003e8000c101904 */
[----:B0-----:R-:W2:Y:S04]  /*07a0*/  LDG.E R11, desc[UR4][R10.64] ;  /* 0x000000040a0b7981 */ /* 0x001ea8000c1e1900 */
[----:B------:R-:W3:Y:S01]  /*07b0*/  LDG.E R7, desc[UR4][R6.64+0x8] ;  /* 0x0000080406077981 */ /* 0x000ee2000c1e1900 */
[----:B--2---:R-:W0:Y:S01]  /*07c0*/  MUFU.RCP R2, R11 ;  /* 0x0000000b00027308 */ /* 0x004e220000001000 */
[----:B---3--:R-:W-:-:S07]  /*07d0*/  FADD R0, R7, R8 ;  /* 0x0000000807007221 */ /* 0x008fce0000000000 */
[----:B------:R-:W2:Y:S01]  /*07e0*/  FCHK P0, R0, R11 ;  /* 0x0000000b00007302 */ /* 0x000ea20000000000 */
[----:B0-----:R-:W-:-:S04]  /*07f0*/  FFMA R13, -R11, R2, 1 ;  /* 0x3f8000000b0d7423 */ /* 0x001fc80000000102 */
[----:B------:R-:W-:-:S04]  /*0800*/  FFMA R13, R2, R13, R2 ;  /* 0x0000000d020d7223 */ /* 0x000fc80000000002 */
[----:B------:R-:W-:-:S04]  /*0810*/  FFMA R2, R0, R13, RZ ;  /* 0x0000000d00027223 */ /* 0x000fc800000000ff */
[----:B------:R-:W-:-:S04]  /*0820*/  FFMA R8, -R11, R2, R0 ;  /* 0x000000020b087223 */ /* 0x000fc80000000100 */
[----:B------:R-:W-:Y:S01]  /*0830*/  FFMA R2, R13, R8, R2 ;  /* 0x000000080d027223 */ /* 0x000fe20000000002 */
[----:B-12---:R-:W-:Y:S06]  /*0840*/  @!P0 BRA `(.L_x_8) ;  /* 0x0000000000108947 */ /* 0x006fec0003800000 */
[----:B------:R-:W-:Y:S01]  /*0850*/  IMAD.MOV.U32 R7, RZ, RZ, R11 ;  /* 0x000000ffff077224 */ /* 0x000fe200078e000b */
[----:B------:R-:W-:-:S07]  /*0860*/  MOV R6, 0x880 ;  /* 0x0000088000067802 */ /* 0x000fce0000000f00 */
[----:B------:R-:W-:Y:S05]  /*0870*/  CALL.REL.NOINC `($__internal_1_$__cuda_sm3x_div_rn_noftz_f32_slowpath) ;  /* 0x0000000800647944 */ /* 0x000fea0003c00000 */
[----:B------:R-:W-:-:S07]  /*0880*/  IMAD.MOV.U32 R2, RZ, RZ, R0 ;  /* 0x000000ffff027224 */ /* 0x000fce00078e0000 */
.L_x_8:
[----:B------:R-:W0:Y:S01]  /*0890*/  LDC.64 R6, c[0x0][0x3a8] ;  /* 0x0000ea00ff067b82 */ /* 0x000e220000000a00 */
[----:B------:R-:W2:Y:S07]  /*08a0*/  LDG.E R15, desc[UR4][R4.64+0x8] ;  /* 0x00000804040f7981 */ /* 0x000eae000c1e1900 */
[----:B------:R-:W1:Y:S01]  /*08b0*/  LDC.64 R10, c[0x0][0x380] ;  /* 0x0000e000ff0a7b82 */ /* 0x000e620000000a00 */
[----:B0-----:R-:W3:Y:S01]  /*08c0*/  LDG.E R13, desc[UR4][R6.64] ;  /* 0x00000004060d7981 */ /* 0x001ee2000c1e1900 */
[----:B------:R-:W-:-:S04]  /*08d0*/  FADD R2, R2, -120000 ;  /* 0xc7ea600002027421 */ /* 0x000fc80000000000 */
[----:B---3--:R-:W-:-:S05]  /*08e0*/  FMUL R2, R2, R13 ;  /* 0x0000000d02027220 */ /* 0x008fca0000400000 */
[----:B------:R-:W-:-:S04]  /*08f0*/  FMNMX R2, R2, 200, PT ;  /* 0x4348000002027809 */ /* 0x000fc80003800000 */
[----:B------:R-:W-:-:S05]  /*0900*/  FMNMX R2, R2, -200, !PT ;  /* 0xc348000002027809 */ /* 0x000fca0007800000 */
[----:B--2---:R-:W-:Y:S01]  /*0910*/  FADD R15, R2, R15 ;  /* 0x0000000f020f7221 */ /* 0x004fe20000000000 */
[----:B-1----:R-:W-:-:S04]  /*0920*/  IMAD.WIDE.U32 R2, R3, 0x4, R10 ;  /* 0x0000000403027825 */ /* 0x002fc800078e000a */
[----:B------:R0:W-:Y:S04]  /*0930*/  STG.E desc[UR4][R4.64+0x8], R15 ;  /* 0x0000080f04007986 */ /* 0x0001e8000c101904 */
[----:B------:R-:W2:Y:S04]  /*0940*/  LDG.E R0, desc[UR4][R6.64] ;  /* 0x0000000406007981 */ /* 0x000ea8000c1e1900 */
[----:B------:R-:W2:Y:S04]  /*0950*/  LDG.E R8, desc[UR4][R2.64] ;  /* 0x0000000402087981 */ /* 0x000ea8000c1e1900 */
[----:B------:R-:W3:Y:S04]  /*0960*/  LDG.E R13, desc[UR4][R2.64+0x4] ;  /* 0x00000404020d7981 */ /* 0x000ee8000c1e1900 */
[----:B------:R-:W4:Y:S01]  /*0970*/  LDG.E R17, desc[UR4][R2.64+0x8] ;  /* 0x0000080402117981 */ /* 0x000f22000c1e1900 */
[----:B--2---:R-:W-:-:S05]  /*0980*/  FFMA R11, R9, R0, R8 ;  /* 0x00000000090b7223 */ /* 0x004fca0000000008 */
[----:B------:R0:W-:Y:S04]  /*0990*/  STG.E desc[UR4][R2.64], R11 ;  /* 0x0000000b02007986 */ /* 0x0001e8000c101904 */
[----:B------:R-:W3:Y:S04]  /*09a0*/  LDG.E R0, desc[UR4][R4.64+0x4] ;  /* 0x0000040404007981 */ /* 0x000ee8000c1e1900 */
[----:B------:R-:W3:Y:S02]  /*09b0*/  LDG.E R9, desc[UR4][R6.64] ;  /* 0x0000000406097981 */ /* 0x000ee4000c1e1900 */
[----:B---3--:R-:W-:-:S05]  /*09c0*/  FFMA R19, R0, R9, R13 ;  /* 0x0000000900137223 */ /* 0x008fca000000000d */
[----:B------:R0:W-:Y:S04]  /*09d0*/  STG.E desc[UR4][R2.64+0x4], R19 ;  /* 0x0000041302007986 */ /* 0x0001e8000c101904 */
[----:B------:R-:W4:Y:S04]  /*09e0*/  LDG.E R13, desc[UR4][R6.64] ;  /* 0x00000004060d7981 */ /* 0x000f28000c1e1900 */
[----:B------:R-:W4:Y:S01]  /*09f0*/  LDG.E R0, desc[UR4][R4.64+0x8] ;  /* 0x0000080404007981 */ /* 0x000f22000c1e1900 */
[----:B------:R-:W1:Y:S01]  /*0a00*/  LDC.64 R8, c[0x0][0x3b8] ;  /* 0x0000ee00ff087b82 */ /* 0x000e620000000a00 */
[----:B----4-:R-:W-:-:S05]  /*0a10*/  FFMA R13, R0, R13, R17 ;  /* 0x0000000d000d7223 */ /* 0x010fca0000000011 */
[----:B------:R0:W-:Y:S04]  /*0a20*/  STG.E desc[UR4][R2.64+0x8], R13 ;  /* 0x0000080d02007986 */ /* 0x0001e8000c101904 */
[----:B-1----:R-:W2:Y:S02]  /*0a30*/  LDG.E R0, desc[UR4][R8.64] ;  /* 0x0000000408007981 */ /* 0x002ea4000c1e1900 */
[----:B--2---:R-:W-:-:S13]  /*0a40*/  FSETP.GEU.AND P0, PT, R11, -R0, PT ;  /* 0x800000000b00720b */ /* 0x004fda0003f0e000 */
[----:B0-----:R-:W-:Y:S05]  /*0a50*/  @P0 BRA `(.L_x_9) ;  /* 0x00000000002c0947 */ /* 0x001fea0003800000 */
[----:B------:R-:W0:Y:S02]  /*0a60*/  LDC.64 R6, c[0x0][0x3c8] ;  /* 0x0000f200ff067b82 */ /* 0x000e240000000a00 */
[----:B0-----:R-:W2:Y:S06]  /*0a70*/  LDG.E R7, desc[UR4][R6.64] ;  /* 0x0000000406077981 */ /* 0x001eac000c1e1900 */
[----:B------:R-:W0:Y:S01]  /*0a80*/  LDC.64 R10, c[0x0][0x3c0] ;  /* 0x0000f000ff0a7b82 */ /* 0x000e220000000a00 */
[----:B--2---:R-:W-:-:S05]  /*0a90*/  FADD R13, -R0, R7 ;  /* 0x00000007000d7221 */ /* 0x004fca0000000100 */
[----:B------:R1:W-:Y:S04]  /*0aa0*/  STG.E desc[UR4][R2.64], R13 ;  /* 0x0000000d02007986 */ /* 0x0003e8000c101904 */
[----:B0-----:R-:W2:Y:S04]  /*0ab0*/  LDG.E R10, desc[UR4][R10.64] ;  /* 0x000000040a0a7981 */ /* 0x001ea8000c1e1900 */
[----:B------:R-:W2:Y:S02]  /*0ac0*/  LDG.E R15, desc[UR4][R4.64] ;  /* 0x00000004040f7981 */ /* 0x000ea4000c1e1900 */
[----:B--2---:R-:W-:-:S05]  /*0ad0*/  FMUL R15, R10, R15 ;  /* 0x0000000f0a0f7220 */ /* 0x004fca0000400000 */
[----:B------:R1:W-:Y:S04]  /*0ae0*/  STG.E desc[UR4][R4.64], R15 ;  /* 0x0000000f04007986 */ /* 0x0003e8000c101904 */
[----:B------:R1:W5:Y:S04]  /*0af0*/  LDG.E R19, desc[UR4][R2.64+0x4] ;  /* 0x0000040402137981 */ /* 0x000368000c1e1900 */
[----:B------:R1:W5:Y:S02]  /*0b00*/  LDG.E R0, desc[UR4][R8.64] ;  /* 0x0000000408007981 */ /* 0x000364000c1e1900 */
.L_x_9:
[----:B-----5:R-:W-:-:S13]  /*0b10*/  FSETP.GEU.AND P0, PT, R19, -R0, PT ;  /* 0x800000001300720b */ /* 0x020fda0003f0e000 */
[----:B------:R-:W-:Y:S05]  /*0b20*/  @P0 BRA `(.L_x_10) ;  /* 0x0000000000280947 */ /* 0x000fea0003800000 */
[----:B------:R-:W0:Y:S02]  /*0b30*/  LDC.64 R6, c[0x0][0x3c8] ;  /* 0x0000f200ff067b82 */ /* 0x000e240000000a00 */
[----:B0-----:R-:W1:Y:S06]  /*0b40*/  LDG.E R7, desc[UR4][R6.64] ;  /* 0x0000000406077981 */ /* 0x001e6c000c1e1900 */
[----:B------:R-:W0:Y:S01]  /*0b50*/  LDC.64 R10, c[0x0][0x3c0] ;  /* 0x0000f000ff0a7b82 */ /* 0x000e220000000a00 */
[----:B-1----:R-:W-:-:S05]  /*0b60*/  FADD R13, -R0, R7 ;  /* 0x00000007000d7221 */ /* 0x002fca0000000100 */
[----:B------:R2:W-:Y:S04]  /*0b70*/  STG.E desc[UR4][R2.64+0x4], R13 ;  /* 0x0000040d02007986 */ /* 0x0005e8000c101904 */
[----:B0-----:R-:W3:Y:S04]  /*0b80*/  LDG.E R10, desc[UR4][R10.64] ;  /* 0x000000040a0a7981 */ /* 0x001ee8000c1e1900 */
[----:B------:R-:W3:Y:S02]  /*0b90*/  LDG.E R15, desc[UR4][R4.64+0x4] ;  /* 0x00000404040f7981 */ /* 0x000ee4000c1e1900 */
[----:B---3--:R-:W-:-:S05]  /*0ba0*/  FMUL R15, R10, R15 ;  /* 0x0000000f0a0f7220 */ /* 0x008fca0000400000 */
[----:B------:R2:W-:Y:S04]  /*0bb0*/  STG.E desc[UR4][R4.64+0x4], R15 ;  /* 0x0000040f04007986 */ /* 0x0005e8000c101904 */
[----:B------:R2:W5:Y:S02]  /*0bc0*/  LDG.E R0, desc[UR4][R8.64] ;  /* 0x0000000408007981 */ /* 0x000564000c1e1900 */
.L_x_10:
[----:B------:R-:W3:Y:S02]  /*0bd0*/  LDG.E R7, desc[UR4][R2.64+0x8] ;  /* 0x0000080402077981 */ /* 0x000ee4000c1e1900 */
[----:B---3-5:R-:W-:-:S13]  /*0be0*/  FSETP.GEU.AND P0, PT, R7, -R0, PT ;  /* 0x800000000700720b */ /* 0x028fda0003f0e000 */
[----:B------:R-:W0:Y:S02]  /*0bf0*/  @!P0 LDC.64 R6, c[0x0][0x3c8] ;  /* 0x0000f200ff068b82 */ /* 0x000e240000000a00 */
[----:B0-----:R-:W1:Y:S06]  /*0c00*/  @!P0 LDG.E R7, desc[UR4][R6.64] ;  /* 0x0000000406078981 */ /* 0x001e6c000c1e1900 */
[----:B------:R-:W0:Y:S01]  /*0c10*/  @!P0 LDC.64 R10, c[0x0][0x3c0] ;  /* 0x0000f000ff0a8b82 */ /* 0x000e220000000a00 */
[----:B-12---:R-:W-:-:S05]  /*0c20*/  @!P0 FADD R15, -R0, R7 ;  /* 0x00000007000f8221 */ /* 0x006fca0000000100 */
[----:B------:R1:W-:Y:S04]  /*0c30*/  @!P0 STG.E desc[UR4][R2.64+0x8], R15 ;  /* 0x0000080f02008986 */ /* 0x0003e8000c101904 */
[----:B0-----:R-:W2:Y:S04]  /*0c40*/  @!P0 LDG.E R10, desc[UR4][R10.64] ;  /* 0x000000040a0a8981 */ /* 0x001ea8000c1e1900 */
[----:B------:R-:W2:Y:S02]  /*0c50*/  @!P0 LDG.E R13, desc[UR4][R4.64+0x8] ;  /* 0x00000804040d8981 */ /* 0x000ea4000c1e1900 */
[----:B--2---:R-:W-:-:S05]  /*0c60*/  @!P0 FMUL R17, R10, R13 ;  /* 0x0000000d0a118220 */ /* 0x004fca0000400000 */
[----:B------:R0:W-:Y:S04]  /*0c70*/  @!P0 STG.E desc[UR4][R4.64+0x8], R17 ;  /* 0x0000081104008986 */ /* 0x0001e8000c101904 */
[----:B------:R-:W2:Y:S04]  /*0c80*/  @!P0 LDG.E R0, desc[UR4][R8.64] ;  /* 0x0000000408008981 */ /* 0x000ea8000c1e1900 */
[----:B------:R-:W2:Y:S02]  /*0c90*/  LDG.E R13, desc[UR4][R2.64] ;  /* 0x00000004020d7981 */ /* 0x000ea4000c1e1900 */
[----:B--2---:R-:W-:-:S13]  /*0ca0*/  FSETP.GT.AND P0, PT, R13, R0, PT ;  /* 0x000000000d00720b */ /* 0x004fda0003f04000 */
[----:B------:R-:W2:Y:S02]  /*0cb0*/  @P0 LDC.64 R6, c[0x0][0x3c8] ;  /* 0x0000f200ff060b82 */ /* 0x000ea40000000a00 */
[----:B--2---:R-:W1:Y:S06]  /*0cc0*/  @P0 LDG.E R7, desc[UR4][R6.64] ;  /* 0x0000000406070981 */ /* 0x004e6c000c1e1900 */
[----:B------:R-:W2:Y:S01]  /*0cd0*/  @P0 LDC.64 R12, c[0x0][0x3c0] ;  /* 0x0000f000ff0c0b82 */ /* 0x000ea20000000a00 */
[----:B-1----:R-:W-:-:S05]  /*0ce0*/  @P0 FADD R15, R0, -R7 ;  /* 0x80000007000f0221 */ /* 0x002fca0000000000 */
[----:B------:R1:W-:Y:S04]  /*0cf0*/  @P0 STG.E desc[UR4][R2.64], R15 ;  /* 0x0000000f02000986 */ /* 0x0003e8000c101904 */
[----:B--2---:R-:W0:Y:S04]  /*0d00*/  @P0 LDG.E R12, desc[UR4][R12.64] ;  /* 0x000000040c0c0981 */ /* 0x004e28000c1e1900 */
[----:B------:R-:W0:Y:S02]  /*0d10*/  @P0 LDG.E R11, desc[UR4][R4.64] ;  /* 0x00000004040b0981 */ /* 0x000e24000c1e1900 */
[----:B0-----:R-:W-:-:S05]  /*0d20*/  @P0 FMUL R17, R12, R11 ;  /* 0x0000000b0c110220 */ /* 0x001fca0000400000 */
[----:B------:R0:W-:Y:S04]  /*0d30*/  @P0 STG.E desc[UR4][R4.64], R17 ;  /* 0x0000001104000986 */ /* 0x0001e8000c101904 */
[----:B------:R-:W2:Y:S04]  /*0d40*/  @P0 LDG.E R0, desc[UR4][R8.64] ;  /* 0x0000000408000981 */ /* 0x000ea8000c1e1900 */
[----:B------:R-:W2:Y:S02]  /*0d50*/  LDG.E R11, desc[UR4][R2.64+0x4] ;  /* 0x00000404020b7981 */ /* 0x000ea4000c1e1900 */
[----:B--2---:R-:W-:-:S13]  /*0d60*/  FSETP.GT.AND P0, PT, R11, R0, PT ;  /* 0x000000000b00720b */ /* 0x004fda0003f04000 */
[----:B------:R-:W2:Y:S02]  /*0d70*/  @P0 LDC.64 R6, c[0x0][0x3c8] ;  /* 0x0000f200ff060b82 */ /* 0x000ea40000000a00 */
[----:B--2---:R-:W1:Y:S06]  /*0d80*/  @P0 LDG.E R7, desc[UR4][R6.64] ;  /* 0x0000000406070981 */ /* 0x004e6c000c1e1900 */
[----:B------:R-:W2:Y:S01]  /*0d90*/  @P0 LDC.64 R10, c[0x0][0x3c0] ;  /* 0x0000f000ff0a0b82 */ /* 0x000ea20000000a00 */
[----:B-1----:R-:W-:-:S05]  /*0da0*/  @P0 FADD R15, R0, -R7 ;  /* 0x80000007000f0221 */ /* 0x002fca0000000000 */
[----:B------:R1:W-:Y:S04]  /*0db0*/  @P0 STG.E desc[UR4][R2.64+0x4], R15 ;  /* 0x0000040f02000986 */ /* 0x0003e8000c101904 */
[----:B--2---:R-:W2:Y:S04]  /*0dc0*/  @P0 LDG.E R10, desc[UR4][R10.64] ;  /* 0x000000040a0a0981 */ /* 0x004ea8000c1e1900 */
[----:B------:R-:W2:Y:S02]  /*0dd0*/  @P0 LDG.E R13, desc[UR4][R4.64+0x4] ;  /* 0x00000404040d0981 */ /* 0x000ea4000c1e1900 */
[----:B--2---:R-:W-:-:S05]  /*0de0*/  @P0 FMUL R13, R10, R13 ;  /* 0x0000000d0a0d0220 */ /* 0x004fca0000400000 */
[----:B------:R1:W-:Y:S04]  /*0df0*/  @P0 STG.E desc[UR4][R4.64+0x4], R13 ;  /* 0x0000040d04000986 */ /* 0x0003e8000c101904 */
[----:B------:R-:W2:Y:S04]  /*0e00*/  @P0 LDG.E R0, desc[UR4][R8.64] ;  /* 0x0000000408000981 */ /* 0x000ea8000c1e1900 */
[----:B0-----:R-:W2:Y:S02]  /*0e10*/  LDG.E R17, desc[UR4][R2.64+0x8] ;  /* 0x0000080402117981 */ /* 0x001ea4000c1e1900 */
[----:B--2---:R-:W-:-:S13]  /*0e20*/  FSETP.GT.AND P0, PT, R17, R0, PT ;  /* 0x000000001100720b */ /* 0x004fda0003f04000 */
[----:B-1----:R-:W-:Y:S05]  /*0e30*/  @!P0 EXIT ;  /* 0x000000000000894d */ /* 0x002fea0003800000 */
[----:B------:R-:W0:Y:S02]  /*0e40*/  LDC.64 R6, c[0x0][0x3c8] ;  /* 0x0000f200ff067b82 */ /* 0x000e240000000a00 */
[----:B0-----:R-:W2:Y:S06]  /*0e50*/  LDG.E R7, desc[UR4][R6.64] ;  /* 0x0000000406077981 */ /* 0x001eac000c1e1900 */
[----:B------:R-:W0:Y:S01]  /*0e60*/  LDC.64 R8, c[0x0][0x3c0] ;  /* 0x0000f000ff087b82 */ /* 0x000e220000000a00 */
[----:B--2---:R-:W-:-:S05]  /*0e70*/  FFMA R11, R0, 10, -R7 ;  /* 0x41200000000b7823 */ /* 0x004fca0000000807 */
[----:B------:R-:W-:Y:S04]  /*0e80*/  STG.E desc[UR4][R2.64+0x8], R11 ;  /* 0x0000080b02007986 */ /* 0x000fe8000c101904 */
[----:B0-----:R-:W2:Y:S04]  /*0e90*/  LDG.E R8, desc[UR4][R8.64] ;  /* 0x0000000408087981 */ /* 0x001ea8000c1e1900 */
[----:B------:R-:W2:Y:S02]  /*0ea0*/  LDG.E R13, desc[UR4][R4.64+0x8] ;  /* 0x00000804040d7981 */ /* 0x000ea4000c1e1900 */
[----:B--2---:R-:W-:-:S05]  /*0eb0*/  FMUL R13, R8, R13 ;  /* 0x0000000d080d7220 */ /* 0x004fca0000400000 */
[----:B------:R-:W-:Y:S01]  /*0ec0*/  STG.E desc[UR4][R4.64+0x8], R13 ;  /* 0x0000080d04007986 */ /* 0x000fe2000c101904 */
[----:B------:R-:W-:Y:S05]  /*0ed0*/  EXIT ;  /* 0x000000000000794d */ /* 0x000fea0003800000 */
        .weak           $__internal_0_$__cuda_sm20_rcp_rn_f32_slowpath
        .type           $__internal_0_$__cuda_sm20_rcp_rn_f32_slowpath,@function
        .size           $__internal_0_$__cuda_sm20_rcp_rn_f32_slowpath,($__internal_1_$__cuda_sm3x_div_rn_noftz_f32_slowpath - $__internal_0_$__cuda_sm20_rcp_rn_f32_slowpath)
$__internal_0_$__cuda_sm20_rcp_rn_f32_slowpath:
[----:B------:R-:W-:-:S04]  /*0ee0*/  SHF.L.U32 R11, R0, 0x1, RZ ;  /* 0x00000001000b7819 */ /* 0x000fc800000006ff */
[----:B------:R-:W-:-:S04]  /*0ef0*/  SHF.R.U32.HI R11, RZ, 0x18, R11 ;  /* 0x00000018ff0b7819 */ /* 0x000fc8000001160b */
[----:B------:R-:W-:-:S13]  /*0f00*/  ISETP.NE.U32.AND P0, PT, R11, RZ, PT ;  /* 0x000000ff0b00720c */ /* 0x000fda0003f05070 */
[----:B------:R-:W-:Y:S05]  /*0f10*/  @P0 BRA `(.L_x_11) ;  /* 0x00000000002c0947 */ /* 0x000fea0003800000 */
[----:B------:R-:W-:-:S05]  /*0f20*/  IMAD.SHL.U32 R11, R0, 0x2, RZ ;  /* 0x00000002000b7824 */ /* 0x000fca00078e00ff */
[----:B------:R-:W-:-:S13]  /*0f30*/  ISETP.NE.AND P0, PT, R11, RZ, PT ;  /* 0x000000ff0b00720c */ /* 0x000fda0003f05270 */
[----:B------:R0:W1:Y:S01]  /*0f40*/  @!P0 MUFU.RCP R11, R0 ;  /* 0x00000000000b8308 */ /* 0x0000620000001000 */
[----:B------:R-:W-:Y:S05]  /*0f50*/  @!P0 BRA `(.L_x_12) ;  /* 0x0000000000a48947 */ /* 0x000fea0003800000 */
[----:B------:R-:W-:-:S04]  /*0f60*/  FFMA R13, R0, 1.84467440737095516160e+19, RZ ;  /* 0x5f800000000d7823 */ /* 0x000fc800000000ff */
[----:B0-----:R-:W1:Y:S02]  /*0f70*/  MUFU.RCP R0, R13 ;  /* 0x0000000d00007308 */ /* 0x001e640000001000 */
[----:B-1----:R-:W-:-:S04]  /*0f80*/  FFMA R11, R13, R0, -1 ;  /* 0xbf8000000d0b7423 */ /* 0x002fc80000000000 */
[----:B------:R-:W-:-:S04]  /*0f90*/  FADD.FTZ R11, -R11, -RZ ;  /* 0x800000ff0b0b7221 */ /* 0x000fc80000010100 */
[----:B------:R-:W-:-:S04]  /*0fa0*/  FFMA R0, R0, R11, R0 ;  /* 0x0000000b00007223 */ /* 0x000fc80000000000 */
[----:B------:R-:W-:Y:S01]  /*0fb0*/  FFMA R11, R0, 1.84467440737095516160e+19, RZ ;  /* 0x5f800000000b7823 */ /* 0x000fe200000000ff */
[----:B------:R-:W-:Y:S06]  /*0fc0*/  BRA `(.L_x_12) ;  /* 0x0000000000887947 */ /* 0x000fec0003800000 */
.L_x_11:
[----:B------:R-:W-:-:S05]  /*0fd0*/  VIADD R18, R11, 0xffffff03 ;  /* 0xffffff030b127836 */ /* 0x000fca0000000000 */
[----:B------:R-:W-:-:S13]  /*0fe0*/  ISETP.GT.U32.AND P0, PT, R18, 0x1, PT ;  /* 0x000000011200780c */ /* 0x000fda0003f04070 */
[----:B------:R-:W-:Y:S05]  /*0ff0*/  @P0 BRA `(.L_x_13) ;  /* 0x0000000000780947 */ /* 0x000fea0003800000 */
[----:B------:R-:W-:Y:S01]  /*1000*/  LOP3.LUT R13, R0, 0x7fffff, RZ, 0xc0, !PT ;  /* 0x007fffff000d7812 */ /* 0x000fe200078ec0ff */
[----:B------:R-:W-:Y:S02]  /*1010*/  IMAD.MOV.U32 R17, RZ, RZ, 0x3 ;  /* 0x00000003ff117424 */ /* 0x000fe400078e00ff */
[----:B------:R-:W-:Y:S01]  /*1020*/  VIADD R11, R11, 0xffffff04 ;  /* 0xffffff040b0b7836 */ /* 0x000fe20000000000 */
[----:B------:R-:W-:Y:S02]  /*1030*/  LOP3.LUT R13, R13, 0x3f800000, RZ, 0xfc, !PT ;  /* 0x3f8000000d0d7812 */ /* 0x000fe400078efcff */
[----:B------:R-:W-:Y:S02]  /*1040*/  SHF.L.U32 R17, R17, R18, RZ ;  /* 0x0000001211117219 */ /* 0x000fe400000006ff */
[----:B------:R-:W0:Y:S02]  /*1050*/  MUFU.RCP R14, R13 ;  /* 0x0000000d000e7308 */ /* 0x000e240000001000 */
[----:B0-----:R-:W-:-:S04]  /*1060*/  FFMA R15, R13, R14, -1 ;  /* 0xbf8000000d0f7423 */ /* 0x001fc8000000000e */
[----:B------:R-:W-:-:S04]  /*1070*/  FADD.FTZ R15, -R15, -RZ ;  /* 0x800000ff0f0f7221 */ /* 0x000fc80000010100 */
[CCC-:B------:R-:W-:Y:S01]  /*1080*/  FFMA.RM R16, R14.reuse, R15.reuse, R14.reuse ;  /* 0x0000000f0e107223 */ /* 0x1c0fe2000000400e */
[----:B------:R-:W-:-:S04]  /*1090*/  FFMA.RP R15, R14, R15, R14 ;  /* 0x0000000f0e0f7223 */ /* 0x000fc8000000800e */
[C---:B------:R-:W-:Y:S02]  /*10a0*/  LOP3.LUT R14, R16.reuse, 0x7fffff, RZ, 0xc0, !PT ;  /* 0x007fffff100e7812 */ /* 0x040fe400078ec0ff */
[----:B------:R-:W-:Y:S02]  /*10b0*/  FSETP.NEU.FTZ.AND P0, PT, R16, R15, PT ;  /* 0x0000000f1000720b */ /* 0x000fe40003f1d000 */
[----:B------:R-:W-:Y:S02]  /*10c0*/  LOP3.LUT R14, R14, 0x800000, RZ, 0xfc, !PT ;  /* 0x008000000e0e7812 */ /* 0x000fe400078efcff */
[----:B------:R-:W-:Y:S02]  /*10d0*/  SEL R15, RZ, 0xffffffff, !P0 ;  /* 0xffffffffff0f7807 */ /* 0x000fe40004000000 */
[----:B------:R-:W-:Y:S02]  /*10e0*/  LOP3.LUT R17, R17, R14, RZ, 0xc0, !PT ;  /* 0x0000000e11117212 */ /* 0x000fe400078ec0ff */
[----:B------:R-:W-:-:S02]  /*10f0*/  IADD3 R15, PT, PT, -R15, RZ, RZ ;  /* 0x000000ff0f0f7210 */ /* 0x000fc40007ffe1ff */
[-C--:B------:R-:W-:Y:S02]  /*1100*/  SHF.R.U32.HI R17, RZ, R18.reuse, R17 ;  /* 0x00000012ff117219 */ /* 0x080fe40000011611 */
[--C-:B------:R-:W-:Y:S02]  /*1110*/  LOP3.LUT P1, RZ, R15, R18, R14.reuse, 0xf8, !PT ;  /* 0x000000120fff7212 */ /* 0x100fe4000782f80e */
[C---:B------:R-:W-:Y:S02]  /*1120*/  LOP3.LUT P0, RZ, R17.reuse, 0x1, RZ, 0xc0, !PT ;  /* 0x0000000111ff7812 */ /* 0x040fe4000780c0ff */
[----:B------:R-:W-:Y:S02]  /*1130*/  LOP3.LUT P2, RZ, R17, 0x2, RZ, 0xc0, !PT ;  /* 0x0000000211ff7812 */ /* 0x000fe4000784c0ff */
[----:B------:R-:W-:Y:S02]  /*1140*/  SHF.R.U32.HI R11, RZ, R11, R14 ;  /* 0x0000000bff0b7219 */ /* 0x000fe4000001160e */
[----:B------:R-:W-:-:S02]  /*1150*/  PLOP3.LUT P0, PT, P0, P1, P2, 0xe0, 0x0 ;  /* 0x000000000000781c */ /* 0x000fc40000703c20 */
[----:B------:R-:W-:Y:S02]  /*1160*/  LOP3.LUT P1, RZ, R0, 0x7fffff, RZ, 0xc0, !PT ;  /* 0x007fffff00ff7812 */ /* 0x000fe4000782c0ff */
[----:B------:R-:W-:-:S05]  /*1170*/  SEL R13, RZ, 0x1, !P0 ;  /* 0x00000001ff0d7807 */ /* 0x000fca0004000000 */
[----:B------:R-:W-:-:S05]  /*1180*/  IMAD.MOV R13, RZ, RZ, -R13 ;  /* 0x000000ffff0d7224 */ /* 0x000fca00078e0a0d */
[----:B------:R-:W-:-:S13]  /*1190*/  ISETP.GE.AND P0, PT, R13, RZ, PT ;  /* 0x000000ff0d00720c */ /* 0x000fda0003f06270 */
[----:B------:R-:W-:-:S05]  /*11a0*/  @!P0 VIADD R11, R11, 0x1 ;  /* 0x000000010b0b8836 */ /* 0x000fca0000000000 */
[----:B------:R-:W-:-:S04]  /*11b0*/  @!P1 SHF.L.U32 R11, R11, 0x1, RZ ;  /* 0x000000010b0b9819 */ /* 0x000fc800000006ff */
[----:B------:R-:W-:Y:S01]  /*11c0*/  LOP3.LUT R11, R11, 0x80000000, R0, 0xf8, !PT ;  /* 0x800000000b0b7812 */ /* 0x000fe200078ef800 */
[----:B------:R-:W-:Y:S06]  /*11d0*/  BRA `(.L_x_12) ;  /* 0x0000000000047947 */ /* 0x000fec0003800000 */
.L_x_13:
[----:B------:R2:W3:Y:S02]  /*11e0*/  MUFU.RCP R11, R0 ;  /* 0x00000000000b7308 */ /* 0x0004e40000001000 */
.L_x_12:
[----:B------:R-:W-:-:S04]  /*11f0*/  IMAD.MOV.U32 R13, RZ, RZ, 0x0 ;  /* 0x00000000ff0d7424 */ /* 0x000fc800078e00ff */
[----:B0123--:R-:W-:Y:S05]  /*1200*/  RET.REL.NODEC R12 `(_Z10update_posPfS_S_PKfS1_S1_S1_S1_S1_S1_S1_S1_) ;  /* 0xffffffec0c7c7950 */ /* 0x00ffea0003c3ffff */
        .weak           $__internal_1_$__cuda_sm3x_div_rn_noftz_f32_slowpath
        .type           $__internal_1_$__cuda_sm3x_div_rn_noftz_f32_slowpath,@function
        .size           $__internal_1_$__cuda_sm3x_div_rn_noftz_f32_slowpath,($_Z10update_posPfS_S_PKfS1_S1_S1_S1_S1_S1_S1_S1_$__internal_accurate_pow - $__internal_1_$__cuda_sm3x_div_rn_noftz_f32_slowpath)
$__internal_1_$__cuda_sm3x_div_rn_noftz_f32_slowpath:
[----:B------:R-:W-:Y:S02]  /*1210*/  SHF.R.U32.HI R10, RZ, 0x17, R7 ;  /* 0x00000017ff0a7819 */ /* 0x000fe40000011607 */
[----:B------:R-:W-:Y:S02]  /*1220*/  SHF.R.U32.HI R8, RZ, 0x17, R0 ;  /* 0x00000017ff087819 */ /* 0x000fe40000011600 */
[----:B------:R-:W-:Y:S02]  /*1230*/  LOP3.LUT R10, R10, 0xff, RZ, 0xc0, !PT ;  /* 0x000000ff0a0a7812 */ /* 0x000fe400078ec0ff */
[----:B------:R-:W-:-:S03]  /*1240*/  LOP3.LUT R14, R8, 0xff, RZ, 0xc0, !PT ;  /* 0x000000ff080e7812 */ /* 0x000fc600078ec0ff */
[----:B------:R-:W-:Y:S02]  /*1250*/  VIADD R12, R10, 0xffffffff ;  /* 0xffffffff0a0c7836 */ /* 0x000fe40000000000 */
[----:B------:R-:W-:-:S03]  /*1260*/  VIADD R11, R14, 0xffffffff ;  /* 0xffffffff0e0b7836 */ /* 0x000fc60000000000 */
[----:B------:R-:W-:-:S04]  /*1270*/  ISETP.GT.U32.AND P0, PT, R12, 0xfd, PT ;  /* 0x000000fd0c00780c */ /* 0x000fc80003f04070 */
[----:B------:R-:W-:-:S13]  /*1280*/  ISETP.GT.U32.OR P0, PT, R11, 0xfd, P0 ;  /* 0x000000fd0b00780c */ /* 0x000fda0000704470 */
[----:B------:R-:W-:Y:S01]  /*1290*/  @!P0 MOV R8, RZ ;  /* 0x000000ff00088202 */ /* 0x000fe20000000f00 */
[----:B------:R-:W-:Y:S06]  /*12a0*/  @!P0 BRA `(.L_x_14) ;  /* 0x00000000005c8947 */ /* 0x000fec0003800000 */
[----:B------:R-:W-:Y:S02]  /*12b0*/  FSETP.GTU.FTZ.AND P0, PT, |R0|, +INF , PT ;  /* 0x7f8000000000780b */ /* 0x000fe40003f1c200 */
[----:B------:R-:W-:-:S04]  /*12c0*/  FSETP.GTU.FTZ.AND P1, PT, |R7|, +INF , PT ;  /* 0x7f8000000700780b */ /* 0x000fc80003f3c200 */
[----:B------:R-:W-:-:S13]  /*12d0*/  PLOP3.LUT P0, PT, P0, P1, PT, 0xf8, 0x8f ;  /* 0x00000000008f781c */ /* 0x000fda0000703f70 */
[----:B------:R-:W-:Y:S05]  /*12e0*/  @P0 BRA `(.L_x_15) ;  /* 0x0000000400440947 */ /* 0x000fea0003800000 */
[----:B------:R-:W-:-:S13]  /*12f0*/  LOP3.LUT P0, RZ, R7, 0x7fffffff, R0, 0xc8, !PT ;  /* 0x7fffffff07ff7812 */ /* 0x000fda000780c800 */
[----:B------:R-:W-:Y:S05]  /*1300*/  @!P0 BRA `(.L_x_16) ;  /* 0x0000000400348947 */ /* 0x000fea0003800000 */
[C---:B------:R-:W-:Y:S02]  /*1310*/  FSETP.NEU.FTZ.AND P2, PT, |R0|.reuse, +INF , PT ;  /* 0x7f8000000000780b */ /* 0x040fe40003f5d200 */
[----:B------:R-:W-:Y:S02]  /*1320*/  FSETP.NEU.FTZ.AND P1, PT, |R7|, +INF , PT ;  /* 0x7f8000000700780b */ /* 0x000fe40003f3d200 */
[----:B------:R-:W-:-:S11]  /*1330*/  FSETP.NEU.FTZ.AND P0, PT, |R0|, +INF , PT ;  /* 0x7f8000000000780b */ /* 0x000fd60003f1d200 */
[----:B------:R-:W-:Y:S05]  /*1340*/  @!P1 BRA !P2, `(.L_x_16) ;  /* 0x0000000400249947 */ /* 0x000fea0005000000 */
[----:B------:R-:W-:-:S04]  /*1350*/  LOP3.LUT P2, RZ, R0, 0x7fffffff, RZ, 0xc0, !PT ;  /* 0x7fffffff00ff7812 */ /* 0x000fc8000784c0ff */
[----:B------:R-:W-:-:S13]  /*1360*/  PLOP3.LUT P1, PT, P1, P2, PT, 0x2f, 0xf2 ;  /* 0x0000000000f2781c */ /* 0x000fda0000f24577 */
[----:B------:R-:W-:Y:S05]  /*1370*/  @P1 BRA `(.L_x_17) ;  /* 0x0000000400101947 */ /* 0x000fea0003800000 */
[----:B------:R-:W-:-:S04]  /*1380*/  LOP3.LUT P1, RZ, R7, 0x7fffffff, RZ, 0xc0, !PT ;  /* 0x7fffffff07ff7812 */ /* 0x000fc8000782c0ff */
[----:B------:R-:W-:-:S13]  /*1390*/  PLOP3.LUT P0, PT, P0, P1, PT, 0x2f, 0xf2 ;  /* 0x0000000000f2781c */ /* 0x000fda0000702577 */
[----:B------:R-:W-:Y:S05]  /*13a0*/  @P0 BRA `(.L_x_18) ;  /* 0x0000000000f80947 */ /* 0x000fea0003800000 */
[----:B------:R-:W-:Y:S02]  /*13b0*/  ISETP.GE.AND P0, PT, R11, RZ, PT ;  /* 0x000000ff0b00720c */ /* 0x000fe40003f06270 */
[----:B------:R-:W-:-:S11]  /*13c0*/  ISETP.GE.AND P1, PT, R12, RZ, PT ;  /* 0x000000ff0c00720c */ /* 0x000fd60003f26270 */
[----:B------:R-:W-:Y:S02]  /*13d0*/  @P0 IMAD.MOV.U32 R8, RZ, RZ, RZ ;  /* 0x000000ffff080224 */ /* 0x000fe400078e00ff */
[----:B------:R-:W-:Y:S01]  /*13e0*/  @!P0 FFMA R0, R0, 1.84467440737095516160e+19, RZ ;  /* 0x5f80000000008823 */ /* 0x000fe200000000ff */
[----:B------:R-:W-:Y:S02]  /*13f0*/  @!P0 IMAD.MOV.U32 R8, RZ, RZ, -0x40 ;  /* 0xffffffc0ff088424 */ /* 0x000fe400078e00ff */
[----:B------:R-:W-:Y:S02]  /*1400*/  @!P1 FFMA R7, R7, 1.84467440737095516160e+19, RZ ;  /* 0x5f80000007079823 */ /* 0x000fe400000000ff */
[----:B------:R-:W-:-:S07]  /*1410*/  @!P1 VIADD R8, R8, 0x40 ;  /* 0x0000004008089836 */ /* 0x000fce0000000000 */
.L_x_14:
[----:B------:R-:W-:-:S04]  /*1420*/  LEA R12, R10, 0xc0800000, 0x17 ;  /* 0xc08000000a0c7811 */ /* 0x000fc800078eb8ff */
[----:B------:R-:W-:Y:S01]  /*1430*/  IADD3 R12, PT, PT, -R12, R7, RZ ;  /* 0x000000070c0c7210 */ /* 0x000fe20007ffe1ff */
[----:B------:R-:W-:-:S03]  /*1440*/  VIADD R7, R14, 0xffffff81 ;  /* 0xffffff810e077836 */ /* 0x000fc60000000000 */
[----:B------:R-:W0:Y:S01]  /*1450*/  MUFU.RCP R11, R12 ;  /* 0x0000000c000b7308 */ /* 0x000e220000001000 */
[----:B------:R-:W-:Y:S01]  /*1460*/  FADD.FTZ R13, -R12, -RZ ;  /* 0x800000ff0c0d7221 */ /* 0x000fe20000010100 */
[----:B------:R-:W-:-:S03]  /*1470*/  IMAD R0, R7, -0x800000, R0 ;  /* 0xff80000007007824 */ /* 0x000fc600078e0200 */
[----:B0-----:R-:W-:-:S04]  /*1480*/  FFMA R14, R11, R13, 1 ;  /* 0x3f8000000b0e7423 */ /* 0x001fc8000000000d */
[----:B------:R-:W-:-:S04]  /*1490*/  FFMA R16, R11, R14, R11 ;  /* 0x0000000e0b107223 */ /* 0x000fc8000000000b */
[----:B------:R-:W-:-:S04]  /*14a0*/  FFMA R11, R0, R16, RZ ;  /* 0x00000010000b7223 */ /* 0x000fc800000000ff */
[----:B------:R-:W-:-:S04]  /*14b0*/  FFMA R14, R13, R11, R0 ;  /* 0x0000000b0d0e7223 */ /* 0x000fc80000000000 */
[----:B------:R-:W-:Y:S01]  /*14c0*/  FFMA R15, R16, R14, R11 ;  /* 0x0000000e100f7223 */ /* 0x000fe2000000000b */
[----:B------:R-:W-:-:S03]  /*14d0*/  IADD3 R11, PT, PT, R7, 0x7f, -R10 ;  /* 0x0000007f070b7810 */ /* 0x000fc60007ffe80a */
[----:B------:R-:W-:Y:S02]  /*14e0*/  FFMA R14, R13, R15, R0 ;  /* 0x0000000f0d0e7223 */ /* 0x000fe40000000000 */
[----:B------:R-:W-:Y:S02]  /*14f0*/  IMAD.IADD R11, R11, 0x1, R8 ;  /* 0x000000010b0b7824 */ /* 0x000fe400078e0208 */
[----:B------:R-:W-:-:S05]  /*1500*/  FFMA R0, R16, R14, R15 ;  /* 0x0000000e10007223 */ /* 0x000fca000000000f */
[----:B------:R-:W-:-:S04]  /*1510*/  SHF.R.U32.HI R7, RZ, 0x17, R0 ;  /* 0x00000017ff077819 */ /* 0x000fc80000011600 */
[----:B------:R-:W-:-:S05]  /*1520*/  LOP3.LUT R7, R7, 0xff, RZ, 0xc0, !PT ;  /* 0x000000ff07077812 */ /* 0x000fca00078ec0ff */
[----:B------:R-:W-:-:S05]  /*1530*/  IMAD.IADD R12, R7, 0x1, R11 ;  /* 0x00000001070c7824 */ /* 0x000fca00078e020b */
[----:B------:R-:W-:-:S04]  /*1540*/  IADD3 R7, PT, PT, R12, -0x1, RZ ;  /* 0xffffffff0c077810 */ /* 0x000fc80007ffe0ff */
[----:B------:R-:W-:-:S13]  /*1550*/  ISETP.GE.U32.AND P0, PT, R7, 0xfe, PT ;  /* 0x000000fe0700780c */ /* 0x000fda0003f06070 */
[----:B------:R-:W-:Y:S05]  /*1560*/  @!P0 BRA `(.L_x_19) ;  /* 0x0000000000808947 */ /* 0x000fea0003800000 */
[----:B------:R-:W-:-:S13]  /*1570*/  ISETP.GT.AND P0, PT, R12, 0xfe, PT ;  /* 0x000000fe0c00780c */ /* 0x000fda0003f04270 */
[----:B------:R-:W-:Y:S05]  /*1580*/  @P0 BRA `(.L_x_20) ;  /* 0x00000000006c0947 */ /* 0x000fea0003800000 */
[----:B------:R-:W-:-:S13]  /*1590*/  ISETP.GE.AND P0, PT, R12, 0x1, PT ;  /* 0x000000010c00780c */ /* 0x000fda0003f06270 */
[----:B------:R-:W-:Y:S05]  /*15a0*/  @P0 BRA `(.L_x_21) ;  /* 0x0000000000980947 */ /* 0x000fea0003800000 */
[----:B------:R-:W-:Y:S02]  /*15b0*/  ISETP.GE.AND P0, PT, R12, -0x18, PT ;  /* 0xffffffe80c00780c */ /* 0x000fe40003f06270 */
[----:B------:R-:W-:-:S11]  /*15c0*/  LOP3.LUT R0, R0, 0x80000000, RZ, 0xc0, !PT ;  /* 0x8000000000007812 */ /* 0x000fd600078ec0ff */
[----:B------:R-:W-:Y:S05]  /*15d0*/  @!P0 BRA `(.L_x_21) ;  /* 0x00000000008c8947 */ /* 0x000fea0003800000 */
[-CC-:B------:R-:W-:Y:S01]  /*15e0*/  FFMA.RZ R7, R16, R14.reuse, R15.reuse ;  /* 0x0000000e10077223 */ /* 0x180fe2000000c00f */
[----:B------:R-:W-:Y:S02]  /*15f0*/  VIADD R11, R12, 0x20 ;  /* 0x000000200c0b7836 */ /* 0x000fe40000000000 */
[-CC-:B------:R-:W-:Y:S01]  /*1600*/  FFMA.RM R8, R16, R14.reuse, R15.reuse ;  /* 0x0000000e10087223 */ /* 0x180fe2000000400f */
[----:B------:R-:W-:Y:S02]  /*1610*/  ISETP.NE.AND P2, PT, R12, RZ, PT ;  /* 0x000000ff0c00720c */ /* 0x000fe40003f45270 */
[----:B------:R-:W-:Y:S01]  /*1620*/  LOP3.LUT R10, R7, 0x7fffff, RZ, 0xc0, !PT ;  /* 0x007fffff070a7812 */ /* 0x000fe200078ec0ff */
[----:B------:R-:W-:Y:S01]  /*1630*/  FFMA.RP R7, R16, R14, R15 ;  /* 0x0000000e10077223 */ /* 0x000fe2000000800f */
[----:B------:R-:W-:Y:S01]  /*1640*/  ISETP.NE.AND P1, PT, R12, RZ, PT ;  /* 0x000000ff0c00720c */ /* 0x000fe20003f25270 */
[----:B------:R-:W-:Y:S01]  /*1650*/  IMAD.MOV R12, RZ, RZ, -R12 ;  /* 0x000000ffff0c7224 */ /* 0x000fe200078e0a0c */
[----:B------:R-:W-:-:S02]  /*1660*/  LOP3.LUT R10, R10, 0x800000, RZ, 0xfc, !PT ;  /* 0x008000000a0a7812 */ /* 0x000fc400078efcff */
[----:B------:R-:W-:Y:S02]  /*1670*/  FSETP.NEU.FTZ.AND P0, PT, R7, R8, PT ;  /* 0x000000080700720b */ /* 0x000fe40003f1d000 */
[----:B------:R-:W-:Y:S02]  /*1680*/  SHF.L.U32 R11, R10, R11, RZ ;  /* 0x0000000b0a0b7219 */ /* 0x000fe400000006ff */
[----:B------:R-:W-:Y:S02]  /*1690*/  SEL R7, R12, RZ, P2 ;  /* 0x000000ff0c077207 */ /* 0x000fe40001000000 */
[----:B------:R-:W-:Y:S02]  /*16a0*/  ISETP.NE.AND P1, PT, R11, RZ, P1 ;  /* 0x000000ff0b00720c */ /* 0x000fe40000f25270 */
[----:B------:R-:W-:Y:S02]  /*16b0*/  SHF.R.U32.HI R7, RZ, R7, R10 ;  /* 0x00000007ff077219 */ /* 0x000fe4000001160a */
[----:B------:R-:W-:-:S02]  /*16c0*/  PLOP3.LUT P0, PT, P0, P1, PT, 0xf8, 0x8f ;  /* 0x00000000008f781c */ /* 0x000fc40000703f70 */
[----:B------:R-:W-:Y:S02]  /*16d0*/  SHF.R.U32.HI R11, RZ, 0x1, R7 ;  /* 0x00000001ff0b7819 */ /* 0x000fe40000011607 */
[----:B------:R-:W-:-:S04]  /*16e0*/  SEL R8, RZ, 0x1, !P0 ;  /* 0x00000001ff087807 */ /* 0x000fc80004000000 */
[----:B------:R-:W-:-:S04]  /*16f0*/  LOP3.LUT R8, R8, 0x1, R11, 0xf8, !PT ;  /* 0x0000000108087812 */ /* 0x000fc800078ef80b */
[----:B------:R-:W-:-:S05]  /*1700*/  LOP3.LUT R8, R8, R7, RZ, 0xc0, !PT ;  /* 0x0000000708087212 */ /* 0x000fca00078ec0ff */
[----:B------:R-:W-:-:S05]  /*1710*/  IMAD.IADD R11, R11, 0x1, R8 ;  /* 0x000000010b0b7824 */ /* 0x000fca00078e0208 */
[----:B------:R-:W-:Y:S01]  /*1720*/  LOP3.LUT R0, R11, R0, RZ, 0xfc, !PT ;  /* 0x000000000b007212 */ /* 0x000fe200078efcff */
[----:B------:R-:W-:Y:S06]  /*1730*/  BRA `(.L_x_21) ;  /* 0x0000000000347947 */ /* 0x000fec0003800000 */
.L_x_20:
[----:B------:R-:W-:-:S04]  /*1740*/  LOP3.LUT R0, R0, 0x80000000, RZ, 0xc0, !PT ;  /* 0x8000000000007812 */ /* 0x000fc800078ec0ff */
[----:B------:R-:W-:Y:S01]  /*1750*/  LOP3.LUT R0, R0, 0x7f800000, RZ, 0xfc, !PT ;  /* 0x7f80000000007812 */ /* 0x000fe200078efcff */
[----:B------:R-:W-:Y:S06]  /*1760*/  BRA `(.L_x_21) ;  /* 0x0000000000287947 */ /* 0x000fec0003800000 */
.L_x_19:
[----:B------:R-:W-:Y:S01]  /*1770*/  LEA R0, R11, R0, 0x17 ;  /* 0x000000000b007211 */ /* 0x000fe200078eb8ff */
[----:B------:R-:W-:Y:S06]  /*1780*/  BRA `(.L_x_21) ;  /* 0x0000000000207947 */ /* 0x000fec0003800000 */
.L_x_18:
[----:B------:R-:W-:-:S04]  /*1790*/  LOP3.LUT R0, R7, 0x80000000, R0, 0x48, !PT ;  /* 0x8000000007007812 */ /* 0x000fc800078e4800 */
[----:B------:R-:W-:Y:S01]  /*17a0*/  LOP3.LUT R0, R0, 0x7f800000, RZ, 0xfc, !PT ;  /* 0x7f80000000007812 */ /* 0x000fe200078efcff */
[----:B------:R-:W-:Y:S06]  /*17b0*/  BRA `(.L_x_21) ;  /* 0x0000000000147947 */ /* 0x000fec0003800000 */
.L_x_17:
[----:B------:R-:W-:Y:S01]  /*17c0*/  LOP3.LUT R0, R7, 0x80000000, R0, 0x48, !PT ;  /* 0x8000000007007812 */ /* 0x000fe200078e4800 */
[----:B------:R-:W-:Y:S06]  /*17d0*/  BRA `(.L_x_21) ;  /* 0x00000000000c7947 */ /* 0x000fec0003800000 */
.L_x_16:
[----:B------:R-:W0:Y:S01]  /*17e0*/  MUFU.RSQ R0, -QNAN ;  /* 0xffc0000000007908 */ /* 0x000e220000001400 */
[----:B------:R-:W-:Y:S05]  /*17f0*/  BRA `(.L_x_21) ;  /* 0x0000000000047947 */ /* 0x000fea0003800000 */
.L_x_15:
[----:B------:R-:W-:-:S07]  /*1800*/  FADD.FTZ R0, R0, R7 ;  /* 0x0000000700007221 */ /* 0x000fce0000010000 */
.L_x_21:
[----:B------:R-:W-:-:S04]  /*1810*/  IMAD.MOV.U32 R7, RZ, RZ, 0x0 ;  /* 0x00000000ff077424 */ /* 0x000fc800078e00ff */
[----:B0-----:R-:W-:Y:S05]  /*1820*/  RET.REL.NODEC R6 `(_Z10update_posPfS_S_PKfS1_S1_S1_S1_S1_S1_S1_S1_) ;  /* 0xffffffe406f47950 */ /* 0x001fea0003c3ffff */
        .type           $_Z10update_posPfS_S_PKfS1_S1_S1_S1_S1_S1_S1_S1_$__internal_accurate_pow,@function
        .size           $_Z10update_posPfS_S_PKfS1_S1_S1_S1_S1_S1_S1_S1_$__internal_accurate_pow,(.L_x_70 - $_Z10update_posPfS_S_PKfS1_S1_S1_S1_S1_S1_S1_S1_$__internal_accurate_pow)
$_Z10update_posPfS_S_PKfS1_S1_S1_S1_S1_S1_S1_S1_$__internal_accurate_pow:
[----:B------:R-:W-:Y:S01]  /*1830*/  ISETP.GT.U32.AND P0, PT, R21, 0xfffff, PT ;  /* 0x000fffff1500780c */ /* 0x000fe20003f04070 */
[----:B------:R-:W-:Y:S01]  /*1840*/  IMAD.MOV.U32 R10, RZ, RZ, R21 ;  /* 0x000000ffff0a7224 */ /* 0x000fe200078e0015 */
[----:B------:R-:W-:Y:S01]  /*1850*/  MOV R12, R20 ;  /* 0x00000014000c7202 */ /* 0x000fe20000000f00 */
[----:B------:R-:W-:Y:S01]  /*1860*/  IMAD.MOV.U32 R14, RZ, RZ, 0x41ad3b5a ;  /* 0x41ad3b5aff0e7424 */ /* 0x000fe200078e00ff */
[----:B------:R-:W-:Y:S01]  /*1870*/  MOV R16, RZ ;  /* 0x000000ff00107202 */ /* 0x000fe20000000f00 */
[----:B------:R-:W-:Y:S01]  /*1880*/  IMAD.MOV.U32 R15, RZ, RZ, 0x3ed0f5d2 ;  /* 0x3ed0f5d2ff0f7424 */ /* 0x000fe200078e00ff */
[----:B------:R-:W-:Y:S01]  /*1890*/  UMOV UR6, 0x7d2cafe2 ;  /* 0x7d2cafe200067882 */ /* 0x000fe20000000000 */
[----:B------:R-:W-:Y:S01]  /*18a0*/  UMOV UR7, 0x3eb0f5ff ;  /* 0x3eb0f5ff00077882 */ /* 0x000fe20000000000 */
[----:B------:R-:W-:Y:S01]  /*18b0*/  UMOV UR8, 0x3b39803f ;  /* 0x3b39803f00087882 */ /* 0x000fe20000000000 */
[----:B------:R-:W-:-:S04]  /*18c0*/  UMOV UR9, 0x3c7abc9e ;  /* 0x3c7abc9e00097882 */ /* 0x000fc80000000000 */
[----:B------:R-:W-:-:S10]  /*18d0*/  @!P0 DMUL R8, R20, 1.80143985094819840000e+16 ;  /* 0x4350000014088828 */ /* 0x000fd40000000000 */
[----:B------:R-:W-:Y:S02]  /*18e0*/  @!P0 IMAD.MOV.U32 R10, RZ, RZ, R9 ;  /* 0x000000ffff0a8224 */ /* 0x000fe400078e0009 */
[----:B------:R-:W-:Y:S01]  /*18f0*/  @!P0 IMAD.MOV.U32 R12, RZ, RZ, R8 ;  /* 0x000000ffff0c8224 */ /* 0x000fe200078e0008 */
[----:B------:R-:W-:Y:S02]  /*1900*/  SHF.R.U32.HI R8, RZ, 0x14, R21 ;  /* 0x00000014ff087819 */ /* 0x000fe40000011615 */
[----:B------:R-:W-:Y:S02]  /*1910*/  LOP3.LUT R10, R10, 0x800fffff, RZ, 0xc0, !PT ;  /* 0x800fffff0a0a7812 */ /* 0x000fe400078ec0ff */
[----:B------:R-:W-:Y:S02]  /*1920*/  @!P0 LEA.HI R8, R9, 0xffffffca, RZ, 0xc ;  /* 0xffffffca09088811 */ /* 0x000fe400078f60ff */
[----:B------:R-:W-:-:S03]  /*1930*/  LOP3.LUT R13, R10, 0x3ff00000, RZ, 0xfc, !PT ;  /* 0x3ff000000a0d7812 */ /* 0x000fc600078efcff */
[----:B------:R-:W-:Y:S01]  /*1940*/  VIADD R9, R8, 0xfffffc01 ;  /* 0xfffffc0108097836 */ /* 0x000fe20000000000 */
[----:B------:R-:W-:-:S13]  /*1950*/  ISETP.GE.U32.AND P1, PT, R13, 0x3ff6a09f, PT ;  /* 0x3ff6a09f0d00780c */ /* 0x000fda0003f26070 */
[----:B------:R-:W-:Y:S02]  /*1960*/  @P1 VIADD R11, R13, 0xfff00000 ;  /* 0xfff000000d0b1836 */ /* 0x000fe40000000000 */
[----:B------:R-:W-:Y:S02]  /*1970*/  @P1 VIADD R9, R8, 0xfffffc02 ;  /* 0xfffffc0208091836 */ /* 0x000fe40000000000 */
[----:B------:R-:W-:-:S06]  /*1980*/  @P1 IMAD.MOV.U32 R13, RZ, RZ, R11 ;  /* 0x000000ffff0d1224 */ /* 0x000fcc00078e000b */
[C---:B------:R-:W-:Y:S02]  /*1990*/  DADD R18, R12.reuse, 1 ;  /* 0x3ff000000c127429 */ /* 0x040fe40000000000 */
[----:B------:R-:W-:-:S04]  /*19a0*/  DADD R12, R12, -1 ;  /* 0xbff000000c0c7429 */ /* 0x000fc80000000000 */
[----:B------:R-:W0:Y:S02]  /*19b0*/  MUFU.RCP64H R17, R19 ;  /* 0x0000001300117308 */ /* 0x000e240000001800 */
[----:B0-----:R-:W-:-:S08]  /*19c0*/  DFMA R10, -R18, R16, 1 ;  /* 0x3ff00000120a742b */ /* 0x001fd00000000110 */
[----:B------:R-:W-:-:S08]  /*19d0*/  DFMA R10, R10, R10, R10 ;  /* 0x0000000a0a0a722b */ /* 0x000fd0000000000a */
[----:B------:R-:W-:-:S08]  /*19e0*/  DFMA R16, R16, R10, R16 ;  /* 0x0000000a1010722b */ /* 0x000fd00000000010 */
[----:B------:R-:W-:-:S08]  /*19f0*/  DMUL R10, R12, R16 ;  /* 0x000000100c0a7228 */ /* 0x000fd00000000000 */
[----:B------:R-:W-:-:S08]  /*1a00*/  DFMA R10, R12, R16, R10 ;  /* 0x000000100c0a722b */ /* 0x000fd0000000000a */
[----:B------:R-:W-:-:S08]  /*1a10*/  DMUL R24, R10, R10 ;  /* 0x0000000a0a187228 */ /* 0x000fd00000000000 */
[----:B------:R-:W-:Y:S01]  /*1a20*/  DFMA R14, R24, UR6, R14 ;  /* 0x00000006180e7c2b */ /* 0x000fe2000800000e */
[----:B------:R-:W-:Y:S01]  /*1a30*/  UMOV UR6, 0x75488a3f ;  /* 0x75488a3f00067882 */ /* 0x000fe20000000000 */
[----:B------:R-:W-:-:S06]  /*1a40*/  UMOV UR7, 0x3ef3b20a ;  /* 0x3ef3b20a00077882 */ /* 0x000fcc0000000000 */
[----:B------:R-:W-:Y:S01]  /*1a50*/  DFMA R22, R24, R14, UR6 ;  /* 0x0000000618167e2b */ /* 0x000fe2000800000e */
[----:B------:R-:W-:Y:S01]  /*1a60*/  UMOV UR6, 0xe4faecd5 ;  /* 0xe4faecd500067882 */ /* 0x000fe20000000000 */
[----:B------:R-:W-:Y:S01]  /*1a70*/  UMOV UR7, 0x3f1745cd ;  /* 0x3f1745cd00077882 */ /* 0x000fe20000000000 */
[----:B------:R-:W-:-:S05]  /*1a80*/  DADD R14, R12, -R10 ;  /* 0x000000000c0e7229 */ /* 0x000fca000000080a */
[----:B------:R-:W-:Y:S01]  /*1a90*/  DFMA R22, R24, R22, UR6 ;  /* 0x0000000618167e2b */ /* 0x000fe20008000016 */
[----:B------:R-:W-:Y:S01]  /*1aa0*/  UMOV UR6, 0x258a578b ;  /* 0x258a578b00067882 */ /* 0x000fe20000000000 */
[----:B------:R-:W-:Y:S01]  /*1ab0*/  UMOV UR7, 0x3f3c71c7 ;  /* 0x3f3c71c700077882 */ /* 0x000fe20000000000 */
[----:B------:R-:W-:-:S05]  /*1ac0*/  DADD R14, R14, R14 ;  /* 0x000000000e0e7229 */ /* 0x000fca000000000e */
[----:B------:R-:W-:Y:S01]  /*1ad0*/  DFMA R22, R24, R22, UR6 ;  /* 0x0000000618167e2b */ /* 0x000fe20008000016 */
[----:B------:R-:W-:Y:S01]  /*1ae0*/  UMOV UR6, 0x9242b910 ;  /* 0x9242b91000067882 */ /* 0x000fe20000000000 */
[----:B------:R-:W-:Y:S01]  /*1af0*/  UMOV UR7, 0x3f624924 ;  /* 0x3f62492400077882 */ /* 0x000fe20000000000 */
[----:B------:R-:W-:-:S05]  /*1b00*/  DFMA R14, R12, -R10, R14 ;  /* 0x8000000a0c0e722b */ /* 0x000fca000000000e */
[----:B------:R-:W-:Y:S01]  /*1b10*/  DFMA R22, R24, R22, UR6 ;  /* 0x0000000618167e2b */ /* 0x000fe20008000016 */
[----:B------:R-:W-:Y:S01]  /*1b20*/  UMOV UR6, 0x99999dfb ;  /* 0x99999dfb00067882 */ /* 0x000fe20000000000 */
[----:B------:R-:W-:Y:S01]  /*1b30*/  UMOV UR7, 0x3f899999 ;  /* 0x3f89999900077882 */ /* 0x000fe20000000000 */
[----:B------:R-:W-:Y:S02]  /*1b40*/  DMUL R14, R16, R14 ;  /* 0x0000000e100e7228 */ /* 0x000fe40000000000 */
[----:B------:R-:W-:-:S03]  /*1b50*/  DMUL R16, R10, R10 ;  /* 0x0000000a0a107228 */ /* 0x000fc60000000000 */
[----:B------:R-:W-:Y:S01]  /*1b60*/  DFMA R22, R24, R22, UR6 ;  /* 0x0000000618167e2b */ /* 0x000fe20008000016 */
[----:B------:R-:W-:Y:S01]  /*1b70*/  UMOV UR6, 0x55555555 ;  /* 0x5555555500067882 */ /* 0x000fe20000000000 */
[----:B------:R-:W-:-:S03]  /*1b80*/  UMOV UR7, 0x3fb55555 ;  /* 0x3fb5555500077882 */ /* 0x000fc60000000000 */
[----:B------:R-:W-:-:S03]  /*1b90*/  DFMA R20, R10, R10, -R16 ;  /* 0x0000000a0a14722b */ /* 0x000fc60000000810 */
[----:B------:R-:W-:-:S08]  /*1ba0*/  DFMA R12, R24, R22, UR6 ;  /* 0x00000006180c7e2b */ /* 0x000fd00008000016 */
[----:B------:R-:W-:Y:S01]  /*1bb0*/  DADD R18, -R12, UR6 ;  /* 0x000000060c127e29 */ /* 0x000fe20008000100 */
[----:B------:R-:W-:Y:S01]  /*1bc0*/  UMOV UR6, 0xb9e7b0 ;  /* 0x00b9e7b000067882 */ /* 0x000fe20000000000 */
[----:B------:R-:W-:-:S06]  /*1bd0*/  UMOV UR7, 0x3c46a4cb ;  /* 0x3c46a4cb00077882 */ /* 0x000fcc0000000000 */
[----:B------:R-:W-:Y:S02]  /*1be0*/  DFMA R18, R24, R22, R18 ;  /* 0x000000161812722b */ /* 0x000fe40000000012 */
[----:B------:R-:W-:Y:S01]  /*1bf0*/  DMUL R24, R10, R16 ;  /* 0x000000100a187228 */ /* 0x000fe20000000000 */
[----:B------:R-:W-:Y:S01]  /*1c00*/  VIADD R23, R15, 0x100000 ;  /* 0x001000000f177836 */ /* 0x000fe20000000000 */
[----:B------:R-:W-:-:S04]  /*1c10*/  MOV R22, R14 ;  /* 0x0000000e00167202 */ /* 0x000fc80000000f00 */
[----:B------:R-:W-:Y:S01]  /*1c20*/  DADD R18, R18, -UR6 ;  /* 0x8000000612127e29 */ /* 0x000fe20008000000 */
[----:B------:R-:W-:Y:S01]  /*1c30*/  UMOV UR6, 0x80000000 ;  /* 0x8000000000067882 */ /* 0x000fe20000000000 */
[C---:B------:R-:W-:Y:S01]  /*1c40*/  DFMA R22, R10.reuse, R22, R20 ;  /* 0x000000160a16722b */ /* 0x040fe20000000014 */
[----:B------:R-:W-:Y:S01]  /*1c50*/  UMOV UR7, 0x43300000 ;  /* 0x4330000000077882 */ /* 0x000fe20000000000 */
[----:B------:R-:W-:-:S08]  /*1c60*/  DFMA R20, R10, R16, -R24 ;  /* 0x000000100a14722b */ /* 0x000fd00000000818 */
[----:B------:R-:W-:Y:S02]  /*1c70*/  DFMA R20, R14, R16, R20 ;  /* 0x000000100e14722b */ /* 0x000fe40000000014 */
[----:B------:R-:W-:-:S06]  /*1c80*/  DADD R16, R12, R18 ;  /* 0x000000000c107229 */ /* 0x000fcc0000000012 */
[----:B------:R-:W-:Y:S02]  /*1c90*/  DFMA R20, R10, R22, R20 ;  /* 0x000000160a14722b */ /* 0x000fe40000000014 */
[----:B------:R-:W-:Y:S02]  /*1ca0*/  DADD R22, R12, -R16 ;  /* 0x000000000c167229 */ /* 0x000fe40000000810 */
[----:B------:R-:W-:-:S06]  /*1cb0*/  DMUL R12, R16, R24 ;  /* 0x00000018100c7228 */ /* 0x000fcc0000000000 */
[----:B------:R-:W-:Y:S02]  /*1cc0*/  DADD R22, R18, R22 ;  /* 0x0000000012167229 */ /* 0x000fe40000000016 */
[----:B------:R-:W-:-:S08]  /*1cd0*/  DFMA R18, R16, R24, -R12 ;  /* 0x000000181012722b */ /* 0x000fd0000000080c */
[----:B------:R-:W-:-:S08]  /*1ce0*/  DFMA R18, R16, R20, R18 ;  /* 0x000000141012722b */ /* 0x000fd00000000012 */
[----:B------:R-:W-:-:S08]  /*1cf0*/  DFMA R22, R22, R24, R18 ;  /* 0x000000181616722b */ /* 0x000fd00000000012 */
[----:B------:R-:W-:-:S08]  /*1d00*/  DADD R16, R12, R22 ;  /* 0x000000000c107229 */ /* 0x000fd00000000016 */
[--C-:B------:R-:W-:Y:S02]  /*1d10*/  DADD R18, R10, R16.reuse ;  /* 0x000000000a127229 */ /* 0x100fe40000000010 */
[----:B------:R-:W-:-:S06]  /*1d20*/  DADD R12, R12, -R16 ;  /* 0x000000000c0c7229 */ /* 0x000fcc0000000810 */
[----:B------:R-:W-:Y:S02]  /*1d30*/  DADD R10, R10, -R18 ;  /* 0x000000000a0a7229 */ /* 0x000fe40000000812 */
[----:B------:R-:W-:-:S06]  /*1d40*/  DADD R12, R22, R12 ;  /* 0x00000000160c7229 */ /* 0x000fcc000000000c */
[----:B------:R-:W-:-:S08]  /*1d50*/  DADD R10, R16, R10 ;  /* 0x00000000100a7229 */ /* 0x000fd0000000000a */
[----:B------:R-:W-:-:S08]  /*1d60*/  DADD R10, R12, R10 ;  /* 0x000000000c0a7229 */ /* 0x000fd0000000000a */
[----:B------:R-:W-:Y:S01]  /*1d70*/  DADD R14, R14, R10 ;  /* 0x000000000e0e7229 */ /* 0x000fe2000000000a */
[----:B------:R-:W-:Y:S01]  /*1d80*/  LOP3.LUT R10, R9, 0x80000000, RZ, 0x3c, !PT ;  /* 0x80000000090a7812 */ /* 0x000fe200078e3cff */
[----:B------:R-:W-:-:S06]  /*1d90*/  IMAD.MOV.U32 R11, RZ, RZ, 0x43300000 ;  /* 0x43300000ff0b7424 */ /* 0x000fcc00078e00ff */
[----:B------:R-:W-:Y:S02]  /*1da0*/  DADD R12, R18, R14 ;  /* 0x00000000120c7229 */ /* 0x000fe4000000000e */
[----:B------:R-:W-:Y:S01]  /*1db0*/  DADD R10, R10, -UR6 ;  /* 0x800000060a0a7e29 */ /* 0x000fe20008000000 */
[----:B------:R-:W-:Y:S01]  /*1dc0*/  UMOV UR6, 0xfefa39ef ;  /* 0xfefa39ef00067882 */ /* 0x000fe20000000000 */
[----:B------:R-:W-:-:S04]  /*1dd0*/  UMOV UR7, 0x3fe62e42 ;  /* 0x3fe62e4200077882 */ /* 0x000fc80000000000 */
[--C-:B------:R-:W-:Y:S02]  /*1de0*/  DADD R18, R18, -R12.reuse ;  /* 0x0000000012127229 */ /* 0x100fe4000000080c */
[----:B------:R-:W-:-:S06]  /*1df0*/  DFMA R8, R10, UR6, R12 ;  /* 0x000000060a087c2b */ /* 0x000fcc000800000c */
[----:B------:R-:W-:Y:S02]  /*1e00*/  DADD R18, R14, R18 ;  /* 0x000000000e127229 */ /* 0x000fe40000000012 */
[----:B------:R-:W-:-:S08]  /*1e10*/  DFMA R16, R10, -UR6, R8 ;  /* 0x800000060a107c2b */ /* 0x000fd00008000008 */
[----:B------:R-:W-:-:S08]  /*1e20*/  DADD R16, -R12, R16 ;  /* 0x000000000c107229 */ /* 0x000fd00000000110 */
[----:B------:R-:W-:-:S08]  /*1e30*/  DADD R16, R18, -R16 ;  /* 0x0000000012107229 */ /* 0x000fd00000000810 */
[----:B------:R-:W-:-:S08]  /*1e40*/  DFMA R16, R10, UR8, R16 ;  /* 0x000000080a107c2b */ /* 0x000fd00008000010 */
[----:B------:R-:W-:-:S08]  /*1e50*/  DADD R10, R8, R16 ;  /* 0x00000000080a7229 */ /* 0x000fd00000000010 */
[----:B------:R-:W-:Y:S02]  /*1e60*/  DADD R8, R8, -R10 ;  /* 0x0000000008087229 */ /* 0x000fe4000000080a */
[----:B------:R-:W-:-:S06]  /*1e70*/  DMUL R14, R10, 0.5 ;  /* 0x3fe000000a0e7828 */ /* 0x000fcc0000000000 */
[----:B------:R-:W-:Y:S02]  /*1e80*/  DADD R16, R16, R8 ;  /* 0x0000000010107229 */ /* 0x000fe40000000008 */
[----:B------:R-:W-:Y:S01]  /*1e90*/  DFMA R10, R10, 0.5, -R14 ;  /* 0x3fe000000a0a782b */ /* 0x000fe2000000080e */
[----:B------:R-:W-:Y:S01]  /*1ea0*/  MOV R8, 0x652b82fe ;  /* 0x652b82fe00087802 */ /* 0x000fe20000000f00 */
[----:B------:R-:W-:-:S06]  /*1eb0*/  IMAD.MOV.U32 R9, RZ, RZ, 0x3ff71547 ;  /* 0x3ff71547ff097424 */ /* 0x000fcc00078e00ff */
[----:B------:R-:W-:-:S08]  /*1ec0*/  DFMA R16, R16, 0.5, R10 ;  /* 0x3fe000001010782b */ /* 0x000fd0000000000a */
[----:B------:R-:W-:-:S08]  /*1ed0*/  DADD R10, R14, R16 ;  /* 0x000000000e0a7229 */ /* 0x000fd00000000010 */
[----:B------:R-:W-:Y:S02]  /*1ee0*/  DFMA R8, R10, R8, 6.75539944105574400000e+15 ;  /* 0x433800000a08742b */ /* 0x000fe40000000008 */
[----:B------:R-:W-:Y:S01]  /*1ef0*/  FSETP.GEU.AND P0, PT, |R11|, 4.1917929649353027344, PT ;  /* 0x4086232b0b00780b */ /* 0x000fe20003f0e200 */
[----:B------:R-:W-:-:S05]  /*1f00*/  DADD R14, R14, -R10 ;  /* 0x000000000e0e7229 */ /* 0x000fca000000080a */
[----:B------:R-:W-:-:S03]  /*1f10*/  DADD R12, R8, -6.75539944105574400000e+15 ;  /* 0xc3380000080c7429 */ /* 0x000fc60000000000 */
[----:B------:R-:W-:-:S05]  /*1f20*/  DADD R16, R16, R14 ;  /* 0x0000000010107229 */ /* 0x000fca000000000e */
[----:B------:R-:W-:Y:S01]  /*1f30*/  DFMA R18, R12, -UR6, R10 ;  /* 0x800000060c127c2b */ /* 0x000fe2000800000a */
[----:B------:R-:W-:Y:S01]  /*1f40*/  UMOV UR6, 0x3b39803f ;  /* 0x3b39803f00067882 */ /* 0x000fe20000000000 */
[----:B------:R-:W-:-:S06]  /*1f50*/  UMOV UR7, 0x3c7abc9e ;  /* 0x3c7abc9e00077882 */ /* 0x000fcc0000000000 */
[----:B------:R-:W-:Y:S01]  /*1f60*/  DFMA R12, R12, -UR6, R18 ;  /* 0x800000060c0c7c2b */ /* 0x000fe20008000012 */
[----:B------:R-:W-:Y:S01]  /*1f70*/  UMOV UR6, 0x69ce2bdf ;  /* 0x69ce2bdf00067882 */ /* 0x000fe20000000000 */
[----:B------:R-:W-:Y:S01]  /*1f80*/  IMAD.MOV.U32 R18, RZ, RZ, -0x35dec16 ;  /* 0xfca213eaff127424 */ /* 0x000fe200078e00ff */
[----:B------:R-:W-:Y:S01]  /*1f90*/  UMOV UR7, 0x3e5ade15 ;  /* 0x3e5ade1500077882 */ /* 0x000fe20000000000 */
[----:B------:R-:W-:-:S06]  /*1fa0*/  IMAD.MOV.U32 R19, RZ, RZ, 0x3e928af3 ;  /* 0x3e928af3ff137424 */ /* 0x000fcc00078e00ff */
[----:B------:R-:W-:Y:S01]  /*1fb0*/  DFMA R18, R12, UR6, R18 ;  /* 0x000000060c127c2b */ /* 0x000fe20008000012 */
[----:B------:R-:W-:Y:S01]  /*1fc0*/  UMOV UR6, 0x62401315 ;  /* 0x6240131500067882 */ /* 0x000fe20000000000 */
[----:B------:R-:W-:-:S06]  /*1fd0*/  UMOV UR7, 0x3ec71dee ;  /* 0x3ec71dee00077882 */ /* 0x000fcc0000000000 */
[----:B------:R-:W-:Y:S01]  /*1fe0*/  DFMA R18, R12, R18, UR6 ;  /* 0x000000060c127e2b */ /* 0x000fe20008000012 */
        /* <DEDUP_REMOVED lines=20> */
[----:B------:R-:W-:-:S08]  /*2130*/  DFMA R18, R12, R18, UR6 ;  /* 0x000000060c127e2b */ /* 0x000fd00008000012 */
[----:B------:R-:W-:-:S08]  /*2140*/  DFMA R18, R12, R18, 1 ;  /* 0x3ff000000c12742b */ /* 0x000fd00000000012 */
[----:B------:R-:W-:-:S10]  /*2150*/  DFMA R12, R12, R18, 1 ;  /* 0x3ff000000c0c742b */ /* 0x000fd40000000012 */
[----:B------:R-:W-:Y:S01]  /*2160*/  LEA R15, R8, R13, 0x14 ;  /* 0x0000000d080f7211 */ /* 0x000fe200078ea0ff */
[----:B------:R-:W-:Y:S01]  /*2170*/  IMAD.MOV.U32 R14, RZ, RZ, R12 ;  /* 0x000000ffff0e7224 */ /* 0x000fe200078e000c */
[----:B------:R-:W-:Y:S06]  /*2180*/  @!P0 BRA `(.L_x_22) ;  /* 0x0000000000348947 */ /* 0x000fec0003800000 */
[----:B------:R-:W-:Y:S01]  /*2190*/  FSETP.GEU.AND P1, PT, |R11|, 4.2275390625, PT ;  /* 0x408748000b00780b */ /* 0x000fe20003f2e200 */
[C---:B------:R-:W-:Y:S02]  /*21a0*/  DADD R14, R10.reuse, +INF ;  /* 0x7ff000000a0e7429 */ /* 0x040fe40000000000 */
[----:B------:R-:W-:-:S08]  /*21b0*/  DSETP.GEU.AND P0, PT, R10, RZ, PT ;  /* 0x000000ff0a00722a */ /* 0x000fd00003f0e000 */
[----:B------:R-:W-:Y:S02]  /*21c0*/  FSEL R14, R14, RZ, P0 ;  /* 0x000000ff0e0e7208 */ /* 0x000fe40000000000 */
[----:B------:R-:W-:Y:S01]  /*21d0*/  FSEL R15, R15, RZ, P0 ;  /* 0x000000ff0f0f7208 */ /* 0x000fe20000000000 */
[----:B------:R-:W-:Y:S06]  /*21e0*/  @P1 BRA `(.L_x_22) ;  /* 0x00000000001c1947 */ /* 0x000fec0003800000 */
[----:B------:R-:W-:Y:S02]  /*21f0*/  LEA.HI R9, R8, R8, RZ, 0x1 ;  /* 0x0000000808097211 */ /* 0x000fe400078f08ff */
[----:B------:R-:W-:Y:S02]  /*2200*/  MOV R14, RZ ;  /* 0x000000ff000e7202 */ /* 0x000fe40000000f00 */
[----:B------:R-:W-:-:S05]  /*2210*/  SHF.R.S32.HI R9, RZ, 0x1, R9 ;  /* 0x00000001ff097819 */ /* 0x000fca0000011409 */
[----:B------:R-:W-:Y:S02]  /*2220*/  IMAD.IADD R8, R8, 0x1, -R9 ;  /* 0x0000000108087824 */ /* 0x000fe400078e0a09 */
[----:B------:R-:W-:-:S03]  /*2230*/  IMAD R13, R9, 0x100000, R13 ;  /* 0x00100000090d7824 */ /* 0x000fc600078e020d */
[----:B------:R-:W-:-:S06]  /*2240*/  LEA R15, R8, 0x3ff00000, 0x14 ;  /* 0x3ff00000080f7811 */ /* 0x000fcc00078ea0ff */
[----:B------:R-:W-:-:S11]  /*2250*/  DMUL R14, R12, R14 ;  /* 0x0000000e0c0e7228 */ /* 0x000fd60000000000 */
.L_x_22:
[----:B------:R-:W-:Y:S01]  /*2260*/  DFMA R16, R16, R14, R14 ;  /* 0x0000000e1010722b */ /* 0x000fe2000000000e */
[----:B------:R-:W-:Y:S01]  /*2270*/  IMAD.MOV.U32 R8, RZ, RZ, R0 ;  /* 0x000000ffff087224 */ /* 0x000fe200078e0000 */
[----:B------:R-:W-:Y:S01]  /*2280*/  DSETP.NEU.AND P0, PT, |R14|, +INF , PT ;  /* 0x7ff000000e00742a */ /* 0x000fe20003f0d200 */
[----:B------:R-:W-:-:S07]  /*2290*/  IMAD.MOV.U32 R9, RZ, RZ, 0x0 ;  /* 0x00000000ff097424 */ /* 0x000fce00078e00ff */
[----:B------:R-:W-:Y:S02]  /*22a0*/  FSEL R12, R14, R16, !P0 ;  /* 0x000000100e0c7208 */ /* 0x000fe40004000000 */
[----:B------:R-:W-:Y:S01]  /*22b0*/  FSEL R14, R15, R17, !P0 ;  /* 0x000000110f0e7208 */ /* 0x000fe20004000000 */
[----:B------:R-:W-:Y:S06]  /*22c0*/  RET.REL.NODEC R8 `(_Z10update_posPfS_S_PKfS1_S1_S1_S1_S1_S1_S1_S1_) ;  /* 0xffffffdc084c7950 */ /* 0x000fec0003c3ffff */
.L_x_23:
[----:B------:R-:W-:-:S00]  /*22d0*/  BRA `(.L_x_23) ;  /* 0xfffffffc00fc7947 */ /* 0x000fc0000383ffff */
[----:B------:R-:W-:-:S00]  /*22e0*/  NOP ;  /* 0x0000000000007918 */ /* 0x000fc00000000000 */
        /* <DEDUP_REMOVED lines=9> */
.L_x_70:


//--------------------- .text._Z11calc_forcesPfS_S_PKfS1_S_PiS1_S1_S1_S1_S1_S1_S1_S1_S1_S1_S1_ --------------------------
	.section	.text._Z11calc_forcesPfS_S_PKfS1_S_PiS1_S1_S1_S1_S1_S1_S1_S1_S1_S1_S1_,"ax",@progbits
	.align	128
        .global         _Z11calc_forcesPfS_S_PKfS1_S_PiS1_S1_S1_S1_S1_S1_S1_S1_S1_S1_S1_
        .type           _Z11calc_forcesPfS_S_PKfS1_S_PiS1_S1_S1_S1_S1_S1_S1_S1_S1_S1_S1_,@function
        .size           _Z11calc_forcesPfS_S_PKfS1_S_PiS1_S1_S1_S1_S1_S1_S1_S1_S1_S1_S1_,(.L_x_73 - _Z11calc_forcesPfS_S_PKfS1_S_PiS1_S1_S1_S1_S1_S1_S1_S1_S1_S1_S1_)
        .other          _Z11calc_forcesPfS_S_PKfS1_S_PiS1_S1_S1_S1_S1_S1_S1_S1_S1_S1_S1_,@"STO_CUDA_ENTRY STV_DEFAULT"
_Z11calc_forcesPfS_S_PKfS1_S_PiS1_S1_S1_S1_S1_S1_S1_S1_S1_S1_S1_:
.text._Z11calc_forcesPfS_S_PKfS1_S_PiS1_S1_S1_S1_S1_S1_S1_S1_S1_S1_S1_:
[----:B------:R-:W-:Y:S01]  /*0000*/  LDC R1, c[0x0][0x37c] ;  /* 0x0000df00ff017b82 */ /* 0x000fe20000000800 */
[----:B------:R-:W0:Y:S07]  /*0010*/  S2R R2, SR_CTAID.X ;  /* 0x0000000000027919 */ /* 0x000e2e0000002500 */
[----:B------:R-:W1:Y:S01]  /*0020*/  LDC.64 R10, c[0x0][0x3b0] ;  /* 0x0000ec00ff0a7b82 */ /* 0x000e620000000a00 */
[----:B------:R-:W0:Y:S01]  /*0030*/  LDCU UR6, c[0x0][0x360] ;  /* 0x00006c00ff0677ac */ /* 0x000e220008000800 */
[----:B------:R-:W0:Y:S01]  /*0040*/  S2R R3, SR_TID.X ;  /* 0x0000000000037919 */ /* 0x000e220000002100 */
[----:B------:R-:W2:Y:S05]  /*0050*/  LDCU.64 UR4, c[0x0][0x358] ;  /* 0x00006b00ff0477ac */ /* 0x000eaa0008000a00 */
[----:B------:R-:W3:Y:S01]  /*0060*/  LDC.64 R14, c[0x0][0x398] ;  /* 0x0000e600ff0e7b82 */ /* 0x000ee20000000a00 */
[----:B0-----:R-:W-:-:S04]  /*0070*/  IMAD R3, R2, UR6, R3 ;  /* 0x0000000602037c24 */ /* 0x001fc8000f8e0203 */
[----:B-1----:R-:W-:-:S05]  /*0080*/  IMAD.WIDE R10, R3, 0x4, R10 ;  /* 0x00000004030a7825 */ /* 0x002fca00078e020a */
[----:B--2---:R-:W2:Y:S01]  /*0090*/  LDG.E R0, desc[UR4][R10.64] ;  /* 0x000000040a007981 */ /* 0x004ea2000c1e1900 */
[----:B------:R-:W-:-:S05]  /*00a0*/  IMAD R4, R2, 0x3, RZ ;  /* 0x0000000302047824 */ /* 0x000fca00078e02ff */
[----:B------:R-:W-:-:S05]  /*00b0*/  IADD3 R5, PT, PT, R4, 0x1, RZ ;  /* 0x0000000104057810 */ /* 0x000fca0007ffe0ff */
[----:B---3--:R-:W-:-:S06]  /*00c0*/  IMAD.WIDE.U32 R12, R5, 0x4, R14 ;  /* 0x00000004050c7825 */ /* 0x008fcc00078e000e */
[----:B------:R-:W3:Y:S01]  /*00d0*/  LDG.E R12, desc[UR4][R12.64] ;  /* 0x000000040c0c7981 */ /* 0x000ee2000c1e1900 */
[----:B--2---:R-:W-:-:S04]  /*00e0*/  IMAD R17, R0, 0x3, RZ ;  /* 0x0000000300117824 */ /* 0x004fc800078e02ff */
[----:B------:R-:W-:-:S04]  /*00f0*/  IMAD.WIDE R16, R17, 0x4, R14 ;  /* 0x0000000411107825 */ /* 0x000fc800078e020e */
[----:B------:R-:W-:Y:S01]  /*0100*/  IMAD.WIDE.U32 R14, R4, 0x4, R14 ;  /* 0x00000004040e7825 */ /* 0x000fe200078e000e */
[----:B------:R-:W3:Y:S04]  /*0110*/  LDG.E R9, desc[UR4][R16.64+0x4] ;  /* 0x0000040410097981 */ /* 0x000ee8000c1e1900 */
[----:B------:R-:W2:Y:S04]  /*0120*/  LDG.E R7, desc[UR4][R14.64] ;  /* 0x000000040e077981 */ /* 0x000ea8000c1e1900 */
[----:B------:R-:W2:Y:S04]  /*0130*/  LDG.E R0, desc[UR4][R16.64] ;  /* 0x0000000410007981 */ /* 0x000ea8000c1e1900 */
[----:B------:R-:W4:Y:S01]  /*0140*/  LDG.E R19, desc[UR4][R16.64+0x8] ;  /* 0x0000080410137981 */ /* 0x000f22000c1e1900 */
[----:B------:R-:W-:Y:S01]  /*0150*/  BSSY.RECONVERGENT B0, `(.L_x_24) ;  /* 0x0000011000007945 */ /* 0x000fe20003800200 */
[----:B---3--:R-:W-:Y:S01]  /*0160*/  FADD R6, R12, -R9 ;  /* 0x800000090c067221 */ /* 0x008fe20000000000 */
[----:B--2---:R-:W-:-:S03]  /*0170*/  FADD R7, R7, -R0 ;  /* 0x8000000007077221 */ /* 0x004fc60000000000 */
[----:B------:R-:W-:Y:S01]  /*0180*/  FMUL R0, R6, R6 ;  /* 0x0000000606007220 */ /* 0x000fe20000400000 */
[----:B----4-:R-:W-:-:S03]  /*0190*/  FADD R8, R12, -R19 ;  /* 0x800000130c087221 */ /* 0x010fc60000000000 */
[----:B------:R-:W-:-:S04]  /*01a0*/  FFMA R9, R7, R7, R0 ;  /* 0x0000000707097223 */ /* 0x000fc80000000000 */
[----:B------:R-:W-:-:S05]  /*01b0*/  FFMA R9, R8, R8, R9 ;  /* 0x0000000808097223 */ /* 0x000fca0000000009 */
[----:B------:R-:W-:Y:S01]  /*01c0*/  FSETP.NEU.AND P0, PT, R9, RZ, PT ;  /* 0x000000ff0900720b */ /* 0x000fe20003f0d000 */
[----:B------:R0:W1:-:S12]  /*01d0*/  F2F.F64.F32 R12, R9 ;  /* 0x00000009000c7310 */ /* 0x0000580000201800 */
[----:B------:R-:W-:Y:S01]  /*01e0*/  @!P0 CS2R R18, SRZ ;  /* 0x0000000000128805 */ /* 0x000fe2000001ff00 */
[----:B0-----:R-:W-:Y:S06]  /*01f0*/  @!P0 BRA `(.L_x_25) ;  /* 0x0000000000188947 */ /* 0x001fec0003800000 */
[----:B-1----:R-:W-:Y:S01]  /*0200*/  DADD R30, -RZ, |R12| ;  /* 0x00000000ff1e7229 */ /* 0x002fe2000000050c */
[----:B------:R-:W-:-:S10]  /*0210*/  MOV R0, 0x230 ;  /* 0x0000023000007802 */ /* 0x000fd40000000f00 */
[----:B------:R-:W-:Y:S05]  /*0220*/  CALL.REL.NOINC `($_Z11calc_forcesPfS_S_PKfS1_S_PiS1_S1_S1_S1_S1_S1_S1_S1_S1_S1_S1_$__internal_accurate_pow) ;  /* 0x0000001800647944 */ /* 0x000fea0003c00000 */
[----:B------:R-:W-:-:S04]  /*0230*/  ISETP.GE.AND P0, PT, R13, RZ, PT ;  /* 0x000000ff0d00720c */ /* 0x000fc80003f06270 */
[----:B------:R-:W-:Y:S02]  /*0240*/  FSEL R18, R18, RZ, P0 ;  /* 0x000000ff12127208 */ /* 0x000fe40000000000 */
[----:B------:R-:W-:-:S07]  /*0250*/  FSEL R19, R19, -QNAN , P0 ;  /* 0xfff8000013137808 */ /* 0x000fce0000000000 */
.L_x_25:
[----:B------:R-:W-:Y:S05]  /*0260*/  BSYNC.RECONVERGENT B0 ;  /* 0x0000000000007941 */ /* 0x000fea0003800200 */
.L_x_24:
[----:B-1----:R-:W-:Y:S01]  /*0270*/  DADD R14, R12, 0.5 ;  /* 0x3fe000000c0e7429 */ /* 0x002fe20000000000 */
[----:B------:R-:W-:Y:S09]  /*0280*/  BSSY.RECONVERGENT B0, `(.L_x_26) ;  /* 0x000000a000007945 */ /* 0x000ff20003800200 */
[----:B------:R-:W-:-:S04]  /*0290*/  LOP3.LUT R14, R15, 0x7ff00000, RZ, 0xc0, !PT ;  /* 0x7ff000000f0e7812 */ /* 0x000fc800078ec0ff */
[----:B------:R-:W-:-:S13]  /*02a0*/  ISETP.NE.AND P0, PT, R14, 0x7ff00000, PT ;  /* 0x7ff000000e00780c */ /* 0x000fda0003f05270 */
[----:B------:R-:W-:Y:S05]  /*02b0*/  @P0 BRA `(.L_x_27) ;  /* 0x0000000000180947 */ /* 0x000fea0003800000 */
[----:B------:R-:W-:-:S13]  /*02c0*/  FSETP.NAN.AND P0, PT, R9, R9, PT ;  /* 0x000000090900720b */ /* 0x000fda0003f08000 */
[----:B------:R-:W-:Y:S01]  /*02d0*/  @P0 DADD R18, R12, 0.5 ;  /* 0x3fe000000c120429 */ /* 0x000fe20000000000 */
[----:B------:R-:W-:Y:S10]  /*02e0*/  @P0 BRA `(.L_x_27) ;  /* 0x00000000000c0947 */ /* 0x000ff40003800000 */
[----:B------:R-:W-:-:S13]  /*02f0*/  FSETP.NEU.AND P0, PT, R9, +INF , PT ;  /* 0x7f8000000900780b */ /* 0x000fda0003f0d000 */
[----:B------:R-:W-:Y:S01]  /*0300*/  @!P0 IMAD.MOV.U32 R18, RZ, RZ, 0x0 ;  /* 0x00000000ff128424 */ /* 0x000fe200078e00ff */
[----:B------:R-:W-:-:S07]  /*0310*/  @!P0 MOV R19, 0x7ff00000 ;  /* 0x7ff0000000138802 */ /* 0x000fce0000000f00 */
.L_x_27:
[----:B------:R-:W-:Y:S05]  /*0320*/  BSYNC.RECONVERGENT B0 ;  /* 0x0000000000007941 */ /* 0x000fea0003800200 */
.L_x_26:
[----:B------:R-:W0:Y:S01]  /*0330*/  F2F.F32.F64 R14, R18 ;  /* 0x00000012000e7310 */ /* 0x000e220000301000 */
[----:B------:R-:W-:Y:S01]  /*0340*/  FSETP.NEU.AND P0, PT, R9, 1, PT ;  /* 0x3f8000000900780b */ /* 0x000fe20003f0d000 */
[----:B------:R-:W-:Y:S03]  /*0350*/  BSSY.RECONVERGENT B0, `(.L_x_28) ;  /* 0x00000d4000007945 */ /* 0x000fe60003800200 */
[----:B0-----:R-:W-:-:S04]  /*0360*/  FSEL R14, R14, 1, P0 ;  /* 0x3f8000000e0e7808 */ /* 0x001fc80000000000 */
[----:B------:R-:W-:-:S13]  /*0370*/  FSETP.GT.AND P0, PT, R14, 9.9999999747524270788e-07, PT ;  /* 0x358637bd0e00780b */ /* 0x000fda0003f04000 */
[----:B------:R-:W-:Y:S05]  /*0380*/  @!P0 BRA `(.L_x_29) ;  /* 0x0000000c00408947 */ /* 0x000fea0003800000 */
[----:B------:R-:W0:Y:S02]  /*0390*/  LDC.64 R12, c[0x0][0x3b8] ;  /* 0x0000ee00ff0c7b82 */ /* 0x000e240000000a00 */
[----:B0-----:R-:W2:Y:S02]  /*03a0*/  LDG.E R15, desc[UR4][R12.64] ;  /* 0x000000040c0f7981 */ /* 0x001ea4000c1e1900 */
[----:B--2---:R-:W-:-:S13]  /*03b0*/  FSETP.GT.AND P0, PT, R15, R14, PT ;  /* 0x0000000e0f00720b */ /* 0x004fda0003f04000 */
[----:B------:R-:W-:Y:S05]  /*03c0*/  @!P0 BRA `(.L_x_29) ;  /* 0x0000000c00308947 */ /* 0x000fea0003800000 */
[----:B------:R-:W0:Y:S08]  /*03d0*/  LDC.64 R12, c[0x0][0x3f8] ;  /* 0x0000fe00ff0c7b82 */ /* 0x000e300000000a00 */
[----:B------:R-:W1:Y:S01]  /*03e0*/  LDC.64 R20, c[0x0][0x3b0] ;  /* 0x0000ec00ff147b82 */ /* 0x000e620000000a00 */
[----:B0-----:R-:W2:Y:S01]  /*03f0*/  LDG.E R13, desc[UR4][R12.64] ;  /* 0x000000040c0d7981 */ /* 0x001ea2000c1e1900 */
[----:B-1----:R-:W-:-:S06]  /*0400*/  IMAD.WIDE.U32 R20, R3, 0x4, R20 ;  /* 0x0000000403147825 */ /* 0x002fcc00078e0014 */
[----:B------:R0:W5:Y:S01]  /*0410*/  LDG.E R20, desc[UR4][R20.64] ;  /* 0x0000000414147981 */ /* 0x000162000c1e1900 */
[C---:B------:R-:W-:Y:S01]  /*0420*/  FADD R9, R14.reuse, 1.0000000116860974231e-07 ;  /* 0x33d6bf950e097421 */ /* 0x040fe20000000000 */
[----:B------:R-:W-:Y:S01]  /*0430*/  FADD R16, -R14, R15 ;  /* 0x0000000f0e107221 */ /* 0x000fe20000000100 */
[----:B------:R-:W-:Y:S02]  /*0440*/  BSSY.RECONVERGENT B1, `(.L_x_30) ;  /* 0x000000e000017945 */ /* 0x000fe40003800200 */
[----:B------:R-:W-:-:S05]  /*0450*/  VIADD R0, R9, 0x1800000 ;  /* 0x0180000009007836 */ /* 0x000fca0000000000 */
[----:B------:R-:W-:-:S04]  /*0460*/  LOP3.LUT R0, R0, 0x7f800000, RZ, 0xc0, !PT ;  /* 0x7f80000000007812 */ /* 0x000fc800078ec0ff */
[----:B------:R-:W-:Y:S01]  /*0470*/  ISETP.GT.U32.AND P0, PT, R0, 0x1ffffff, PT ;  /* 0x01ffffff0000780c */ /* 0x000fe20003f04070 */
[----:B--2---:R-:W-:-:S04]  /*0480*/  FMUL R17, R13, R16 ;  /* 0x000000100d117220 */ /* 0x004fc80000400000 */
[----:B------:R-:W-:-:S08]  /*0490*/  FMUL R17, R16, R17 ;  /* 0x0000001110117220 */ /* 0x000fd00000400000 */
[----:B0-----:R-:W-:Y:S05]  /*04a0*/  @P0 BRA `(.L_x_31) ;  /* 0x00000000000c0947 */ /* 0x001fea0003800000 */
[----:B------:R-:W-:-:S07]  /*04b0*/  MOV R23, 0x4d0 ;  /* 0x000004d000177802 */ /* 0x000fce0000000f00 */
[----:B-----5:R-:W-:Y:S05]  /*04c0*/  CALL.REL.NOINC `($__internal_2_$__cuda_sm20_rcp_rn_f32_slowpath) ;  /* 0x0000000c00487944 */ /* 0x020fea0003c00000 */
[----:B------:R-:W-:Y:S05]  /*04d0*/  BRA `(.L_x_32) ;  /* 0x0000000000107947 */ /* 0x000fea0003800000 */
.L_x_31:
[----:B------:R-:W0:Y:S02]  /*04e0*/  MUFU.RCP R28, R9 ;  /* 0x00000009001c7308 */ /* 0x000e240000001000 */
[----:B0-----:R-:W-:-:S04]  /*04f0*/  FFMA R0, R9, R28, -1 ;  /* 0xbf80000009007423 */ /* 0x001fc8000000001c */
[----:B------:R-:W-:-:S04]  /*0500*/  FADD.FTZ R9, -R0, -RZ ;  /* 0x800000ff00097221 */ /* 0x000fc80000010100 */
[----:B------:R-:W-:-:S07]  /*0510*/  FFMA R28, R28, R9, R28 ;  /* 0x000000091c1c7223 */ /* 0x000fce000000001c */
.L_x_32:
[----:B------:R-:W-:Y:S05]  /*0520*/  BSYNC.RECONVERGENT B1 ;  /* 0x0000000000017941 */ /* 0x000fea0003800200 */
.L_x_30:
[----:B------:R-:W0:Y:S08]  /*0530*/  LDC.64 R18, c[0x0][0x3a0] ;  /* 0x0000e800ff127b82 */ /* 0x000e300000000a00 */
[----:B------:R-:W1:Y:S08]  /*0540*/  LDC.64 R22, c[0x0][0x3d0] ;  /* 0x0000f400ff167b82 */ /* 0x000e700000000a00 */
[----:B------:R-:W2:Y:S08]  /*0550*/  LDC.64 R24, c[0x0][0x3c8] ;  /* 0x0000f200ff187b82 */ /* 0x000eb00000000a00 */
[----:B------:R-:W3:Y:S01]  /*0560*/  LDC.64 R12, c[0x0][0x3d8] ;  /* 0x0000f600ff0c7b82 */ /* 0x000ee20000000a00 */
[----:B0----5:R-:W-:-:S04]  /*0570*/  IMAD.WIDE R26, R20, 0x4, R18 ;  /* 0x00000004141a7825 */ /* 0x021fc800078e0212 */
[----:B------:R-:W-:Y:S02]  /*0580*/  IMAD.WIDE.U32 R18, R2, 0x4, R18 ;  /* 0x0000000402127825 */ /* 0x000fe400078e0012 */
[----:B------:R-:W4:Y:S04]  /*0590*/  LDG.E R26, desc[UR4][R26.64] ;  /* 0x000000041a1a7981 */ /* 0x000f28000c1e1900 */
[----:B-1----:R-:W4:Y:S04]  /*05a0*/  LDG.E R22, desc[UR4][R22.64] ;  /* 0x0000000416167981 */ /* 0x002f28000c1e1900 */
[----:B------:R-:W4:Y:S04]  /*05b0*/  LDG.E R19, desc[UR4][R18.64] ;  /* 0x0000000412137981 */ /* 0x000f28000c1e1900 */
[----:B--2---:R-:W2:Y:S04]  /*05c0*/  LDG.E R0, desc[UR4][R24.64] ;  /* 0x0000000418007981 */ /* 0x004ea8000c1e1900 */
[----:B---3--:R-:W2:Y:S01]  /*05d0*/  LDG.E R13, desc[UR4][R12.64] ;  /* 0x000000040c0d7981 */ /* 0x008ea2000c1e1900 */
[----:B------:R-:W-:Y:S01]  /*05e0*/  BSSY.RECONVERGENT B1, `(.L_x_33) ;  /* 0x0000017000017945 */ /* 0x000fe20003800200 */
[----:B----4-:R-:W-:-:S04]  /*05f0*/  FADD R29, R26, R26 ;  /* 0x0000001a1a1d7221 */ /* 0x010fc80000000000 */
[----:B------:R-:W0:Y:S01]  /*0600*/  MUFU.RCP R32, R29 ;  /* 0x0000001d00207308 */ /* 0x000e220000001000 */
[----:B------:R-:W-:Y:S01]  /*0610*/  FADD R30, R22, R22 ;  /* 0x00000016161e7221 */ /* 0x000fe20000000000 */
[----:B------:R-:W-:-:S04]  /*0620*/  FADD R9, R19, R26 ;  /* 0x0000001a13097221 */ /* 0x000fc80000000000 */
[----:B------:R-:W-:Y:S01]  /*0630*/  FADD R9, R9, -R30 ;  /* 0x8000001e09097221 */ /* 0x000fe20000000000 */
[----:B--2---:R-:W-:-:S04]  /*0640*/  FMUL R2, R0, R13 ;  /* 0x0000000d00027220 */ /* 0x004fc80000400000 */
[----:B------:R-:W-:Y:S01]  /*0650*/  FMUL R2, R2, R9 ;  /* 0x0000000902027220 */ /* 0x000fe20000400000 */
[----:B0-----:R-:W-:-:S03]  /*0660*/  FFMA R21, -R29, R32, 1 ;  /* 0x3f8000001d157423 */ /* 0x001fc60000000120 */
[----:B------:R-:W0:Y:S01]  /*0670*/  FCHK P0, R2, R29 ;  /* 0x0000001d02007302 */ /* 0x000e220000000000 */
[----:B------:R-:W-:Y:S01]  /*0680*/  FFMA R9, R32, R21, R32 ;  /* 0x0000001520097223 */ /* 0x000fe20000000020 */
[----:B------:R-:W-:-:S03]  /*0690*/  FMUL R21, R17, R28 ;  /* 0x0000001c11157220 */ /* 0x000fc60000400000 */
[----:B------:R-:W-:Y:S01]  /*06a0*/  FFMA R18, R2, R9, RZ ;  /* 0x0000000902127223 */ /* 0x000fe200000000ff */
[-C--:B------:R-:W-:Y:S01]  /*06b0*/  FMUL R17, R7, R21.reuse ;  /* 0x0000001507117220 */ /* 0x080fe20000400000 */
[-C--:B------:R-:W-:Y:S01]  /*06c0*/  FMUL R19, R6, R21.reuse ;  /* 0x0000001506137220 */ /* 0x080fe20000400000 */
[----:B------:R-:W-:Y:S01]  /*06d0*/  FMUL R21, R8, R21 ;  /* 0x0000001508157220 */ /* 0x000fe20000400000 */
[----:B------:R-:W-:-:S04]  /*06e0*/  FFMA R12, -R29, R18, R2 ;  /* 0x000000121d0c7223 */ /* 0x000fc80000000102 */
[----:B------:R-:W-:Y:S01]  /*06f0*/  FFMA R18, R9, R12, R18 ;  /* 0x0000000c09127223 */ /* 0x000fe20000000012 */
[----:B0-----:R-:W-:Y:S06]  /*0700*/  @!P0 BRA `(.L_x_34) ;  /* 0x0000000000108947 */ /* 0x001fec0003800000 */
[----:B------:R-:W-:Y:S02]  /*0710*/  MOV R9, R29 ;  /* 0x0000001d00097202 */ /* 0x000fe40000000f00 */
[----:B------:R-:W-:-:S07]  /*0720*/  MOV R24, 0x740 ;  /* 0x0000074000187802 */ /* 0x000fce0000000f00 */
[----:B------:R-:W-:Y:S05]  /*0730*/  CALL.REL.NOINC `($__internal_3_$__cuda_sm3x_div_rn_noftz_f32_slowpath) ;  /* 0x0000000c00847944 */ /* 0x000fea0003c00000 */
[----:B------:R-:W-:-:S07]  /*0740*/  IMAD.MOV.U32 R18, RZ, RZ, R2 ;  /* 0x000000ffff127224 */ /* 0x000fce00078e0002 */
.L_x_34:
[----:B------:R-:W-:Y:S05]  /*0750*/  BSYNC.RECONVERGENT B1 ;  /* 0x0000000000017941 */ /* 0x000fea0003800200 */
.L_x_33:
[----:B------:R-:W0:Y:S02]  /*0760*/  LDC.64 R12, c[0x0][0x3c0] ;  /* 0x0000f000ff0c7b82 */ /* 0x000e240000000a00 */
[----:B0-----:R-:W2:Y:S01]  /*0770*/  LDG.E R13, desc[UR4][R12.64] ;  /* 0x000000040c0d7981 */ /* 0x001ea2000c1e1900 */
[----:B------:R-:W-:Y:S01]  /*0780*/  FADD R9, R26, 1.0000000116860974231e-07 ;  /* 0x33d6bf951a097421 */ /* 0x000fe20000000000 */
[----:B------:R-:W-:Y:S04]  /*0790*/  BSSY.RECONVERGENT B1, `(.L_x_35) ;  /* 0x000000e000017945 */ /* 0x000fe80003800200 */
[----:B------:R-:W-:-:S04]  /*07a0*/  IADD3 R2, PT, PT, R9, 0x1800000, RZ ;  /* 0x0180000009027810 */ /* 0x000fc80007ffe0ff */
[----:B------:R-:W-:-:S04]  /*07b0*/  LOP3.LUT R2, R2, 0x7f800000, RZ, 0xc0, !PT ;  /* 0x7f80000002027812 */ /* 0x000fc800078ec0ff */
[----:B------:R-:W-:Y:S01]  /*07c0*/  ISETP.GT.U32.AND P0, PT, R2, 0x1ffffff, PT ;  /* 0x01ffffff0200780c */ /* 0x000fe20003f04070 */
[----:B--2---:R-:W-:-:S12]  /*07d0*/  FMUL R2, R0, R13 ;  /* 0x0000000d00027220 */ /* 0x004fd80000400000 */
[----:B------:R-:W-:Y:S05]  /*07e0*/  @P0 BRA `(.L_x_36) ;  /* 0x0000000000100947 */ /* 0x000fea0003800000 */
[----:B------:R-:W-:-:S07]  /*07f0*/  MOV R23, 0x810 ;  /* 0x0000081000177802 */ /* 0x000fce0000000f00 */
[----:B------:R-:W-:Y:S05]  /*0800*/  CALL.REL.NOINC `($__internal_2_$__cuda_sm20_rcp_rn_f32_slowpath) ;  /* 0x0000000800787944 */ /* 0x000fea0003c00000 */
[----:B------:R-:W-:Y:S01]  /*0810*/  IMAD.MOV.U32 R29, RZ, RZ, R28 ;  /* 0x000000ffff1d7224 */ /* 0x000fe200078e001c */
[----:B------:R-:W-:Y:S06]  /*0820*/  BRA `(.L_x_37) ;  /* 0x0000000000107947 */ /* 0x000fec0003800000 */
.L_x_36:
[----:B------:R-:W0:Y:S02]  /*0830*/  MUFU.RCP R12, R9 ;  /* 0x00000009000c7308 */ /* 0x000e240000001000 */
[----:B0-----:R-:W-:-:S04]  /*0840*/  FFMA R13, R9, R12, -1 ;  /* 0xbf800000090d7423 */ /* 0x001fc8000000000c */
[----:B------:R-:W-:-:S04]  /*0850*/  FADD.FTZ R13, -R13, -RZ ;  /* 0x800000ff0d0d7221 */ /* 0x000fc80000010100 */
[----:B------:R-:W-:-:S07]  /*0860*/  FFMA R29, R12, R13, R12 ;  /* 0x0000000d0c1d7223 */ /* 0x000fce000000000c */
.L_x_37:
[----:B------:R-:W-:Y:S05]  /*0870*/  BSYNC.RECONVERGENT B1 ;  /* 0x0000000000017941 */ /* 0x000fea0003800200 */
.L_x_35:
[----:B------:R-:W0:Y:S08]  /*0880*/  LDC.64 R12, c[0x0][0x3a8] ;  /* 0x0000ea00ff0c7b82 */ /* 0x000e300000000a00 */
[----:B------:R-:W1:Y:S01]  /*0890*/  LDC.64 R22, c[0x0][0x408] ;  /* 0x00010200ff167b82 */ /* 0x000e620000000a00 */
[----:B------:R-:W-:Y:S01]  /*08a0*/  IADD3 R27, PT, PT, R4, 0x2, RZ ;  /* 0x00000002041b7810 */ /* 0x000fe20007ffe0ff */
[----:B------:R-:W-:-:S02]  /*08b0*/  IMAD R31, R20, 0x3, RZ ;  /* 0x00000003141f7824 */ /* 0x000fc400078e02ff */
[----:B0-----:R-:W-:-:S04]  /*08c0*/  IMAD.WIDE.U32 R24, R4, 0x4, R12 ;  /* 0x0000000404187825 */ /* 0x001fc800078e000c */
[--C-:B------:R-:W-:Y:S02]  /*08d0*/  IMAD.WIDE.U32 R4, R5, 0x4, R12.reuse ;  /* 0x0000000405047825 */ /* 0x100fe400078e000c */
[----:B------:R0:W2:Y:S02]  /*08e0*/  LDG.E R24, desc[UR4][R24.64] ;  /* 0x0000000418187981 */ /* 0x0000a4000c1e1900 */
[--C-:B------:R-:W-:Y:S02]  /*08f0*/  IMAD.WIDE.U32 R26, R27, 0x4, R12.reuse ;  /* 0x000000041b1a7825 */ /* 0x100fe400078e000c */
[----:B-1----:R-:W3:Y:S02]  /*0900*/  LDG.E R23, desc[UR4][R22.64] ;  /* 0x0000000416177981 */ /* 0x002ee4000c1e1900 */
[----:B------:R-:W-:Y:S02]  /*0910*/  IMAD.WIDE R12, R31, 0x4, R12 ;  /* 0x000000041f0c7825 */ /* 0x000fe400078e020c */
[----:B------:R-:W4:Y:S04]  /*0920*/  LDG.E R5, desc[UR4][R4.64] ;  /* 0x0000000404057981 */ /* 0x000f28000c1e1900 */
[----:B------:R-:W5:Y:S04]  /*0930*/  LDG.E R27, desc[UR4][R26.64] ;  /* 0x000000041a1b7981 */ /* 0x000f68000c1e1900 */
[----:B------:R-:W2:Y:S04]  /*0940*/  LDG.E R31, desc[UR4][R12.64] ;  /* 0x000000040c1f7981 */ /* 0x000ea8000c1e1900 */
[----:B------:R-:W4:Y:S04]  /*0950*/  LDG.E R20, desc[UR4][R12.64+0x4] ;  /* 0x000004040c147981 */ /* 0x000f28000c1e1900 */
[----:B------:R-:W5:Y:S01]  /*0960*/  LDG.E R22, desc[UR4][R12.64+0x8] ;  /* 0x000008040c167981 */ /* 0x000f62000c1e1900 */
[----:B------:R-:W1:Y:S08]  /*0970*/  MUFU.RCP R30, R9 ;  /* 0x00000009001e7308 */ /* 0x000e700000001000 */
[----:B------:R-:W5:Y:S01]  /*0980*/  FCHK P0, R0, R9 ;  /* 0x0000000900007302 */ /* 0x000f620000000000 */
[----:B------:R-:W-:Y:S01]  /*0990*/  FMUL R2, R2, R29 ;  /* 0x0000001d02027220 */ /* 0x000fe20000400000 */
[----:B-1----:R-:W-:-:S04]  /*09a0*/  FFMA R28, -R9, R30, 1 ;  /* 0x3f800000091c7423 */ /* 0x002fc8000000011e */
[----:B0-----:R-:W-:-:S04]  /*09b0*/  FFMA R25, R30, R28, R30 ;  /* 0x0000001c1e197223 */ /* 0x001fc8000000001e */
[----:B------:R-:W-:Y:S01]  /*09c0*/  FFMA R28, R0, R25, RZ ;  /* 0x00000019001c7223 */ /* 0x000fe200000000ff */
[----:B------:R-:W-:Y:S01]  /*09d0*/  BSSY.RECONVERGENT B1, `(.L_x_38) ;  /* 0x000000f000017945 */ /* 0x000fe20003800200 */
[----:B---3--:R-:W-:-:S04]  /*09e0*/  FMUL R23, R16, R23 ;  /* 0x0000001710177220 */ /* 0x008fc80000400000 */
[----:B------:R-:W-:Y:S01]  /*09f0*/  FMUL R23, R2, R23 ;  /* 0x0000001702177220 */ /* 0x000fe20000400000 */
[----:B------:R-:W-:Y:S01]  /*0a00*/  FFMA R2, -R9, R28, R0 ;  /* 0x0000001c09027223 */ /* 0x000fe20000000100 */
[----:B--2---:R-:W-:Y:S01]  /*0a10*/  FADD R16, R31, -R24 ;  /* 0x800000181f107221 */ /* 0x004fe20000000000 */
[----:B----4-:R-:W-:Y:S01]  /*0a20*/  FADD R20, R20, -R5 ;  /* 0x8000000514147221 */ /* 0x010fe20000000000 */
[----:B-----5:R-:W-:Y:S01]  /*0a30*/  FADD R22, R22, -R27 ;  /* 0x8000001b16167221 */ /* 0x020fe20000000000 */
[----:B------:R-:W-:Y:S01]  /*0a40*/  FFMA R2, R25, R2, R28 ;  /* 0x0000000219027223 */ /* 0x000fe2000000001c */
[C---:B------:R-:W-:Y:S01]  /*0a50*/  FMUL R16, R23.reuse, R16 ;  /* 0x0000001017107220 */ /* 0x040fe20000400000 */
[C---:B------:R-:W-:Y:S01]  /*0a60*/  FMUL R20, R23.reuse, R20 ;  /* 0x0000001417147220 */ /* 0x040fe20000400000 */
[----:B------:R-:W-:Y:S01]  /*0a70*/  FMUL R22, R23, R22 ;  /* 0x0000001617167220 */ /* 0x000fe20000400000 */
[----:B------:R-:W-:Y:S06]  /*0a80*/  @!P0 BRA `(.L_x_39) ;  /* 0x00000000000c8947 */ /* 0x000fec0003800000 */
[----:B------:R-:W-:Y:S01]  /*0a90*/  IMAD.MOV.U32 R2, RZ, RZ, R0 ;  /* 0x000000ffff027224 */ /* 0x000fe200078e0000 */
[----:B------:R-:W-:-:S07]  /*0aa0*/  MOV R24, 0xac0 ;  /* 0x00000ac000187802 */ /* 0x000fce0000000f00 */
[----:B------:R-:W-:Y:S05]  /*0ab0*/  CALL.REL.NOINC `($__internal_3_$__cuda_sm3x_div_rn_noftz_f32_slowpath) ;  /* 0x0000000800a47944 */ /* 0x000fea0003c00000 */
.L_x_39:
[----:B------:R-:W-:Y:S05]  /*0ac0*/  BSYNC.RECONVERGENT B1 ;  /* 0x0000000000017941 */ /* 0x000fea0003800200 */
.L_x_38:
[----:B------:R-:W0:Y:S02]  /*0ad0*/  LDC.64 R4, c[0x0][0x3e0] ;  /* 0x0000f800ff047b82 */ /* 0x000e240000000a00 */
[----:B0-----:R-:W2:Y:S01]  /*0ae0*/  LDG.E R4, desc[UR4][R4.64] ;  /* 0x0000000404047981 */ /* 0x001ea2000c1e1900 */
[C---:B------:R-:W-:Y:S01]  /*0af0*/  FADD R13, R14.reuse, 9.9999999747524270788e-07 ;  /* 0x358637bd0e0d7421 */ /* 0x040fe20000000000 */
[----:B------:R-:W-:Y:S01]  /*0b00*/  FMUL R0, R14, R14 ;  /* 0x0000000e0e007220 */ /* 0x000fe20000400000 */
[----:B------:R-:W-:Y:S03]  /*0b10*/  BSSY.RECONVERGENT B1, `(.L_x_40) ;  /* 0x0000011000017945 */ /* 0x000fe60003800200 */
[----:B------:R-:W-:Y:S01]  /*0b20*/  IADD3 R9, PT, PT, R13, 0x1800000, RZ ;  /* 0x018000000d097810 */ /* 0x000fe20007ffe0ff */
[----:B------:R-:W-:-:S03]  /*0b30*/  FFMA R15, R15, R15, -R0 ;  /* 0x0000000f0f0f7223 */ /* 0x000fc60000000800 */
[----:B------:R-:W-:Y:S01]  /*0b40*/  LOP3.LUT R9, R9, 0x7f800000, RZ, 0xc0, !PT ;  /* 0x7f80000009097812 */ /* 0x000fe200078ec0ff */
[----:B------:R-:W-:-:S03]  /*0b50*/  FMUL R15, R15, R15 ;  /* 0x0000000f0f0f7220 */ /* 0x000fc60000400000 */
[----:B------:R-:W-:Y:S01]  /*0b60*/  ISETP.GT.U32.AND P0, PT, R9, 0x1ffffff, PT ;  /* 0x01ffffff0900780c */ /* 0x000fe20003f04070 */
[----:B--2---:R-:W-:-:S12]  /*0b70*/  FMUL R15, R15, R4 ;  /* 0x000000040f0f7220 */ /* 0x004fd80000400000 */
[----:B------:R-:W-:Y:S05]  /*0b80*/  @P0 BRA `(.L_x_41) ;  /* 0x0000000000140947 */ /* 0x000fea0003800000 */
[----:B------:R-:W-:Y:S01]  /*0b90*/  IMAD.MOV.U32 R9, RZ, RZ, R13 ;  /* 0x000000ffff097224 */ /* 0x000fe200078e000d */
[----:B------:R-:W-:-:S07]  /*0ba0*/  MOV R23, 0xbc0 ;  /* 0x00000bc000177802 */ /* 0x000fce0000000f00 */
[----:B------:R-:W-:Y:S05]  /*0bb0*/  CALL.REL.NOINC `($__internal_2_$__cuda_sm20_rcp_rn_f32_slowpath) ;  /* 0x00000004008c7944 */ /* 0x000fea0003c00000 */
[----:B------:R-:W-:Y:S01]  /*0bc0*/  MOV R12, R28 ;  /* 0x0000001c000c7202 */ /* 0x000fe20000000f00 */
[----:B------:R-:W-:Y:S06]  /*0bd0*/  BRA `(.L_x_42) ;  /* 0x0000000000107947 */ /* 0x000fec0003800000 */
.L_x_41:
[----:B------:R-:W0:Y:S02]  /*0be0*/  MUFU.RCP R12, R13 ;  /* 0x0000000d000c7308 */ /* 0x000e240000001000 */
[----:B0-----:R-:W-:-:S04]  /*0bf0*/  FFMA R4, R13, R12, -1 ;  /* 0xbf8000000d047423 */ /* 0x001fc8000000000c */
[----:B------:R-:W-:-:S04]  /*0c00*/  FADD.FTZ R5, -R4, -RZ ;  /* 0x800000ff04057221 */ /* 0x000fc80000010100 */
[----:B------:R-:W-:-:S07]  /*0c10*/  FFMA R12, R12, R5, R12 ;  /* 0x000000050c0c7223 */ /* 0x000fce000000000c */
.L_x_42:
[----:B------:R-:W-:Y:S05]  /*0c20*/  BSYNC.RECONVERGENT B1 ;  /* 0x0000000000017941 */ /* 0x000fea0003800200 */
.L_x_40:
[----:B------:R-:W0:Y:S01]  /*0c30*/  LDC.64 R4, c[0x0][0x390] ;  /* 0x0000e400ff047b82 */ /* 0x000e220000000a00 */
[----:B------:R-:W-:Y:S01]  /*0c40*/  FMUL R9, R15, R12 ;  /* 0x0000000c0f097220 */ /* 0x000fe20000400000 */
[----:B------:R-:W-:-:S03]  /*0c50*/  IMAD R15, R3, 0x3, RZ ;  /* 0x00000003030f7824 */ /* 0x000fc600078e02ff */
[-C--:B------:R-:W-:Y:S01]  /*0c60*/  FMUL R13, R7, R9.reuse ;  /* 0x00000009070d7220 */ /* 0x080fe20000400000 */
[-C--:B------:R-:W-:Y:S01]  /*0c70*/  FMUL R25, R6, R9.reuse ;  /* 0x0000000906197220 */ /* 0x080fe20000400000 */
[----:B------:R-:W-:Y:S01]  /*0c80*/  FMUL R9, R8, R9 ;  /* 0x0000000908097220 */ /* 0x000fe20000400000 */
[C---:B------:R-:W-:Y:S01]  /*0c90*/  VIADD R7, R15.reuse, 0x1 ;  /* 0x000000010f077836 */ /* 0x040fe20000000000 */
[----:B------:R-:W-:Y:S01]  /*0ca0*/  IADD3 R23, PT, PT, R15, 0x2, RZ ;  /* 0x000000020f177810 */ /* 0x000fe20007ffe0ff */
[-C--:B------:R-:W-:Y:S01]  /*0cb0*/  FMUL R29, R13, R2.reuse ;  /* 0x000000020d1d7220 */ /* 0x080fe20000400000 */
[-C--:B------:R-:W-:Y:S01]  /*0cc0*/  FMUL R33, R9, R2.reuse ;  /* 0x0000000209217220 */ /* 0x080fe20000400000 */
[----:B------:R-:W-:Y:S02]  /*0cd0*/  FMUL R31, R25, R2 ;  /* 0x00000002191f7220 */ /* 0x000fe40000400000 */
[----:B------:R-:W1:Y:S01]  /*0ce0*/  LDC.64 R24, c[0x0][0x3a0] ;  /* 0x0000e800ff187b82 */ /* 0x000e620000000a00 */
[----:B0-----:R-:W-:-:S04]  /*0cf0*/  IMAD.WIDE.U32 R8, R15, 0x4, R4 ;  /* 0x000000040f087825 */ /* 0x001fc800078e0004 */
[--C-:B------:R-:W-:Y:S01]  /*0d00*/  IMAD.WIDE.U32 R12, R7, 0x4, R4.reuse ;  /* 0x00000004070c7825 */ /* 0x100fe200078e0004 */
[----:B------:R0:W-:Y:S03]  /*0d10*/  STG.E desc[UR4][R8.64], R29 ;  /* 0x0000001d08007986 */ /* 0x0001e6000c101904 */
[----:B------:R-:W-:Y:S01]  /*0d20*/  IMAD.WIDE.U32 R4, R23, 0x4, R4 ;  /* 0x0000000417047825 */ /* 0x000fe200078e0004 */
[----:B------:R-:W-:Y:S04]  /*0d30*/  STG.E desc[UR4][R12.64], R31 ;  /* 0x0000001f0c007986 */ /* 0x000fe8000c101904 */
[----:B------:R2:W-:Y:S04]  /*0d40*/  STG.E desc[UR4][R4.64], R33 ;  /* 0x0000002104007986 */ /* 0x0005e8000c101904 */
[----:B------:R-:W1:Y:S01]  /*0d50*/  LDG.E R11, desc[UR4][R10.64] ;  /* 0x000000040a0b7981 */ /* 0x000e62000c1e1900 */
[----:B------:R-:W3:Y:S03]  /*0d60*/  LDC.64 R26, c[0x0][0x3c8] ;  /* 0x0000f200ff1a7b82 */ /* 0x000ee60000000a00 */
[----:B---3--:R-:W3:Y:S01]  /*0d70*/  LDG.E R2, desc[UR4][R26.64] ;  /* 0x000000041a027981 */ /* 0x008ee2000c1e1900 */
[----:B-1----:R-:W-:-:S06]  /*0d80*/  IMAD.WIDE R24, R11, 0x4, R24 ;  /* 0x000000040b187825 */ /* 0x002fcc00078e0218 */
[----:B------:R-:W4:Y:S01]  /*0d90*/  LDG.E R24, desc[UR4][R24.64] ;  /* 0x0000000418187981 */ /* 0x000f22000c1e1900 */
[----:B------:R-:W-:Y:S01]  /*0da0*/  BSSY.RECONVERGENT B1, `(.L_x_43) ;  /* 0x000000e000017945 */ /* 0x000fe20003800200 */
[----:B----4-:R-:W-:-:S04]  /*0db0*/  FADD R35, R24, 1.0000000116860974231e-07 ;  /* 0x33d6bf9518237421 */ /* 0x010fc80000000000 */
[----:B------:R-:W0:Y:S08]  /*0dc0*/  MUFU.RCP R6, R35 ;  /* 0x0000002300067308 */ /* 0x000e300000001000 */
[----:B---3--:R-:W1:Y:S01]  /*0dd0*/  FCHK P0, R2, R35 ;  /* 0x0000002302007302 */ /* 0x008e620000000000 */
[----:B0-----:R-:W-:-:S04]  /*0de0*/  FFMA R9, -R35, R6, 1 ;  /* 0x3f80000023097423 */ /* 0x001fc80000000106 */
[----:B------:R-:W-:-:S04]  /*0df0*/  FFMA R9, R6, R9, R6 ;  /* 0x0000000906097223 */ /* 0x000fc80000000006 */
[----:B--2---:R-:W-:-:S04]  /*0e00*/  FFMA R4, R2, R9, RZ ;  /* 0x0000000902047223 */ /* 0x004fc800000000ff */
[----:B------:R-:W-:-:S04]  /*0e10*/  FFMA R5, -R35, R4, R2 ;  /* 0x0000000423057223 */ /* 0x000fc80000000102 */
[----:B------:R-:W-:Y:S01]  /*0e20*/  FFMA R6, R9, R5, R4 ;  /* 0x0000000509067223 */ /* 0x000fe20000000004 */
[----:B-1----:R-:W-:Y:S06]  /*0e30*/  @!P0 BRA `(.L_x_44) ;  /* 0x0000000000108947 */ /* 0x002fec0003800000 */
[----:B------:R-:W-:Y:S01]  /*0e40*/  IMAD.MOV.U32 R9, RZ, RZ, R35 ;  /* 0x000000ffff097224 */ /* 0x000fe200078e0023 */
[----:B------:R-:W-:-:S07]  /*0e50*/  MOV R24, 0xe70 ;  /* 0x00000e7000187802 */ /* 0x000fce0000000f00 */
[----:B------:R-:W-:Y:S05]  /*0e60*/  CALL.REL.NOINC `($__internal_3_$__cuda_sm3x_div_rn_noftz_f32_slowpath) ;  /* 0x0000000400b87944 */ /* 0x000fea0003c00000 */
[----:B------:R-:W-:-:S07]  /*0e70*/  MOV R6, R2 ;  /* 0x0000000200067202 */ /* 0x000fce0000000f00 */
.L_x_44:
[----:B------:R-:W-:Y:S05]  /*0e80*/  BSYNC.RECONVERGENT B1 ;  /* 0x0000000000017941 */ /* 0x000fea0003800200 */
.L_x_43:
[----:B------:R-:W0:Y:S08]  /*0e90*/  LDC.64 R12, c[0x0][0x3b8] ;  /* 0x0000ee00ff0c7b82 */ /* 0x000e300000000a00 */
[----:B------:R-:W1:Y:S08]  /*0ea0*/  LDC.64 R10, c[0x0][0x3e8] ;  /* 0x0000fa00ff0a7b82 */ /* 0x000e700000000a00 */
[----:B------:R-:W2:Y:S01]  /*0eb0*/  LDC.64 R8, c[0x0][0x388] ;  /* 0x0000e200ff087b82 */ /* 0x000ea20000000a00 */
[----:B0-----:R-:W3:Y:S07]  /*0ec0*/  LDG.E R13, desc[UR4][R12.64] ;  /* 0x000000040c0d7981 */ /* 0x001eee000c1e1900 */
[----:B------:R-:W0:Y:S01]  /*0ed0*/  LDC.64 R4, c[0x0][0x380] ;  /* 0x0000e000ff047b82 */ /* 0x000e220000000a00 */
[----:B-1----:R-:W4:Y:S01]  /*0ee0*/  LDG.E R11, desc[UR4][R10.64] ;  /* 0x000000040a0b7981 */ /* 0x002f22000c1e1900 */
[C---:B------:R-:W-:Y:S01]  /*0ef0*/  FMUL R25, R14.reuse, -7 ;  /* 0xc0e000000e197820 */ /* 0x040fe20000400000 */
[-C--:B------:R-:W-:Y:S01]  /*0f00*/  FFMA R16, R17, R18.reuse, R16 ;  /* 0x0000001211107223 */ /* 0x080fe20000000010 */
[-C--:B------:R-:W-:Y:S01]  /*0f10*/  FFMA R19, R19, R18.reuse, R20 ;  /* 0x0000001213137223 */ /* 0x080fe20000000014 */
[----:B------:R-:W-:Y:S01]  /*0f20*/  FFMA R21, R21, R18, R22 ;  /* 0x0000001215157223 */ /* 0x000fe20000000016 */
[----:B------:R-:W-:-:S02]  /*0f30*/  FMUL R25, R14, R25 ;  /* 0x000000190e197220 */ /* 0x000fc40000400000 */
[----:B------:R-:W-:Y:S01]  /*0f40*/  FMNMX R16, R16, 200, PT ;  /* 0x4348000010107809 */ /* 0x000fe20003800000 */
[----:B--2---:R-:W-:Y:S01]  /*0f50*/  IMAD.WIDE R8, R3, 0x4, R8 ;  /* 0x0000000403087825 */ /* 0x004fe200078e0208 */
[----:B------:R-:W-:Y:S02]  /*0f60*/  FMNMX R19, R19, 200, PT ;  /* 0x4348000013137809 */ /* 0x000fe40003800000 */
[----:B------:R-:W-:Y:S02]  /*0f70*/  FMNMX R21, R21, 200, PT ;  /* 0x4348000015157809 */ /* 0x000fe40003800000 */
[----:B------:R-:W-:Y:S02]  /*0f80*/  FMNMX R19, R19, -200, !PT ;  /* 0xc348000013137809 */ /* 0x000fe40007800000 */
[----:B------:R-:W-:Y:S01]  /*0f90*/  FMNMX R21, R21, -200, !PT ;  /* 0xc348000015157809 */ /* 0x000fe20007800000 */
[C---:B---3--:R-:W-:Y:S01]  /*0fa0*/  FMUL R2, R13.reuse, 3 ;  /* 0x404000000d027820 */ /* 0x048fe20000400000 */
[----:B------:R-:W-:-:S03]  /*0fb0*/  FFMA R0, R13, R13, -R0 ;  /* 0x0000000d0d007223 */ /* 0x000fc60000000800 */
[----:B------:R-:W-:Y:S01]  /*0fc0*/  FFMA R25, R13, R2, R25 ;  /* 0x000000020d197223 */ /* 0x000fe20000000019 */
[----:B0-----:R-:W-:-:S04]  /*0fd0*/  IMAD.WIDE.U32 R2, R15, 0x4, R4 ;  /* 0x000000040f027825 */ /* 0x001fc800078e0004 */
[----:B----4-:R-:W-:Y:S01]  /*0fe0*/  FMUL R0, R0, R11 ;  /* 0x0000000b00007220 */ /* 0x010fe20000400000 */
[----:B------:R-:W-:-:S03]  /*0ff0*/  FMNMX R11, R16, -200, !PT ;  /* 0xc3480000100b7809 */ /* 0x000fc60007800000 */
[----:B------:R-:W-:-:S04]  /*1000*/  FMUL R25, R0, R25 ;  /* 0x0000001900197220 */ /* 0x000fc80000400000 */
[----:B------:R-:W-:Y:S01]  /*1010*/  FMUL R25, R25, R6 ;  /* 0x0000000619197220 */ /* 0x000fe20000400000 */
[----:B------:R-:W-:-:S04]  /*1020*/  IMAD.WIDE.U32 R6, R7, 0x4, R4 ;  /* 0x0000000407067825 */ /* 0x000fc800078e0004 */
[----:B------:R-:W-:Y:S01]  /*1030*/  IMAD.WIDE.U32 R4, R23, 0x4, R4 ;  /* 0x0000000417047825 */ /* 0x000fe200078e0004 */
[----:B------:R-:W-:Y:S04]  /*1040*/  STG.E desc[UR4][R8.64], R25 ;  /* 0x0000001908007986 */ /* 0x000fe8000c101904 */
[----:B------:R-:W-:Y:S04]  /*1050*/  STG.E desc[UR4][R2.64], R11 ;  /* 0x0000000b02007986 */ /* 0x000fe8000c101904 */
[----:B------:R-:W-:Y:S04]  /*1060*/  STG.E desc[UR4][R6.64], R19 ;  /* 0x0000001306007986 */ /* 0x000fe8000c101904 */
[----:B------:R-:W-:Y:S01]  /*1070*/  STG.E desc[UR4][R4.64], R21 ;  /* 0x0000001504007986 */ /* 0x000fe2000c101904 */
[----:B------:R-:W-:Y:S05]  /*1080*/  EXIT ;  /* 0x000000000000794d */ /* 0x000fea0003800000 */
.L_x_29:
[----:B------:R-:W-:Y:S05]  /*1090*/  BSYNC.RECONVERGENT B0 ;  /* 0x0000000000007941 */ /* 0x000fea0003800200 */
.L_x_28:
[----:B------:R-:W0:Y:S01]  /*10a0*/  LDC.64 R4, c[0x0][0x380] ;  /* 0x0000e000ff047b82 */ /* 0x000e220000000a00 */
[----:B------:R-:W-:-:S04]  /*10b0*/  IMAD R13, R3, 0x3, RZ ;  /* 0x00000003030d7824 */ /* 0x000fc800078e02ff */
[C---:B------:R-:W-:Y:S01]  /*10c0*/  VIADD R15, R13.reuse, 0x1 ;  /* 0x000000010d0f7836 */ /* 0x040fe20000000000 */
[C---:B------:R-:W-:Y:S02]  /*10d0*/  IADD3 R19, PT, PT, R13.reuse, 0x2, RZ ;  /* 0x000000020d137810 */ /* 0x040fe40007ffe0ff */
[----:B------:R-:W1:Y:S08]  /*10e0*/  LDC.64 R10, c[0x0][0x390] ;  /* 0x0000e400ff0a7b82 */ /* 0x000e700000000a00 */
[----:B------:R-:W2:Y:S01]  /*10f0*/  LDC.64 R16, c[0x0][0x388] ;  /* 0x0000e200ff107b82 */ /* 0x000ea20000000a00 */
[----:B0-----:R-:W-:-:S04]  /*1100*/  IMAD.WIDE.U32 R6, R13, 0x4, R4 ;  /* 0x000000040d067825 */ /* 0x001fc800078e0004 */
[--C-:B------:R-:W-:Y:S01]  /*1110*/  IMAD.WIDE.U32 R8, R15, 0x4, R4.reuse ;  /* 0x000000040f087825 */ /* 0x100fe200078e0004 */
[----:B------:R-:W-:Y:S03]  /*1120*/  STG.E desc[UR4][R6.64], RZ ;  /* 0x000000ff06007986 */ /* 0x000fe6000c101904 */
[----:B------:R-:W-:Y:S01]  /*1130*/  IMAD.WIDE.U32 R4, R19, 0x4, R4 ;  /* 0x0000000413047825 */ /* 0x000fe200078e0004 */
[----:B------:R-:W-:Y:S03]  /*1140*/  STG.E desc[UR4][R8.64], RZ ;  /* 0x000000ff08007986 */ /* 0x000fe6000c101904 */
[--C-:B-1----:R-:W-:Y:S01]  /*1150*/  IMAD.WIDE.U32 R12, R13, 0x4, R10.reuse ;  /* 0x000000040d0c7825 */ /* 0x102fe200078e000a */
[----:B------:R-:W-:Y:S03]  /*1160*/  STG.E desc[UR4][R4.64], RZ ;  /* 0x000000ff04007986 */ /* 0x000fe6000c101904 */
[--C-:B------:R-:W-:Y:S01]  /*1170*/  IMAD.WIDE.U32 R14, R15, 0x4, R10.reuse ;  /* 0x000000040f0e7825 */ /* 0x100fe200078e000a */
[----:B------:R-:W-:Y:S03]  /*1180*/  STG.E desc[UR4][R12.64], RZ ;  /* 0x000000ff0c007986 */ /* 0x000fe6000c101904 */
[----:B------:R-:W-:Y:S01]  /*1190*/  IMAD.WIDE.U32 R10, R19, 0x4, R10 ;  /* 0x00000004130a7825 */ /* 0x000fe200078e000a */
[----:B------:R-:W-:Y:S03]  /*11a0*/  STG.E desc[UR4][R14.64], RZ ;  /* 0x000000ff0e007986 */ /* 0x000fe6000c101904 */
[----:B--2---:R-:W-:Y:S01]  /*11b0*/  IMAD.WIDE.U32 R2, R3, 0x4, R16 ;  /* 0x0000000403027825 */ /* 0x004fe200078e0010 */
[----:B------:R-:W-:Y:S04]  /*11c0*/  STG.E desc[UR4][R10.64], RZ ;  /* 0x000000ff0a007986 */ /* 0x000fe8000c101904 */
[----:B------:R-:W-:Y:S01]  /*11d0*/  STG.E desc[UR4][R2.64], RZ ;  /* 0x000000ff02007986 */ /* 0x000fe2000c101904 */
[----:B------:R-:W-:Y:S05]  /*11e0*/  EXIT ;  /* 0x000000000000794d */ /* 0x000fea0003800000 */
        .weak           $__internal_2_$__cuda_sm20_rcp_rn_f32_slowpath
        .type           $__internal_2_$__cuda_sm20_rcp_rn_f32_slowpath,@function
        .size           $__internal_2_$__cuda_sm20_rcp_rn_f32_slowpath,($__internal_3_$__cuda_sm3x_div_rn_noftz_f32_slowpath - $__internal_2_$__cuda_sm20_rcp_rn_f32_slowpath)
$__internal_2_$__cuda_sm20_rcp_rn_f32_slowpath:
[----:B------:R-:W-:Y:S01]  /*11f0*/  IMAD.SHL.U32 R12, R9, 0x2, RZ ;  /* 0x00000002090c7824 */ /* 0x000fe200078e00ff */
[----:B------:R-:W-:Y:S04]  /*1200*/  BSSY.RECONVERGENT B2, `(.L_x_45) ;  /* 0x0000030000027945 */ /* 0x000fe80003800200 */
[----:B------:R-:W-:-:S04]  /*1210*/  SHF.R.U32.HI R12, RZ, 0x18, R12 ;  /* 0x00000018ff0c7819 */ /* 0x000fc8000001160c */
[----:B------:R-:W-:-:S13]  /*1220*/  ISETP.NE.U32.AND P0, PT, R12, RZ, PT ;  /* 0x000000ff0c00720c */ /* 0x000fda0003f05070 */
[----:B------:R-:W-:Y:S05]  /*1230*/  @P0 BRA `(.L_x_46) ;  /* 0x0000000000280947 */ /* 0x000fea0003800000 */
[----:B------:R-:W-:-:S04]  /*1240*/  SHF.L.U32 R12, R9, 0x1, RZ ;  /* 0x00000001090c7819 */ /* 0x000fc800000006ff */
[----:B------:R-:W-:-:S13]  /*1250*/  ISETP.NE.AND P0, PT, R12, RZ, PT ;  /* 0x000000ff0c00720c */ /* 0x000fda0003f05270 */
[----:B------:R-:W-:Y:S01]  /*1260*/  @P0 FFMA R24, R9, 1.84467440737095516160e+19, RZ ;  /* 0x5f80000009180823 */ /* 0x000fe200000000ff */
[----:B------:R-:W-:Y:S08]  /*1270*/  @!P0 MUFU.RCP R13, R9 ;  /* 0x00000009000d8308 */ /* 0x000ff00000001000 */
[----:B------:R-:W0:Y:S02]  /*1280*/  @P0 MUFU.RCP R25, R24 ;  /* 0x0000001800190308 */ /* 0x000e240000001000 */
[----:B0-----:R-:W-:-:S04]  /*1290*/  @P0 FFMA R12, R24, R25, -1 ;  /* 0xbf800000180c0423 */ /* 0x001fc80000000019 */
[----:B------:R-:W-:-:S04]  /*12a0*/  @P0 FADD.FTZ R12, -R12, -RZ ;  /* 0x800000ff0c0c0221 */ /* 0x000fc80000010100 */
[----:B------:R-:W-:-:S04]  /*12b0*/  @P0 FFMA R12, R25, R12, R25 ;  /* 0x0000000c190c0223 */ /* 0x000fc80000000019 */
[----:B------:R-:W-:Y:S01]  /*12c0*/  @P0 FFMA R13, R12, 1.84467440737095516160e+19, RZ ;  /* 0x5f8000000c0d0823 */ /* 0x000fe200000000ff */
[----:B------:R-:W-:Y:S06]  /*12d0*/  BRA `(.L_x_47) ;  /* 0x0000000000887947 */ /* 0x000fec0003800000 */
.L_x_46:
[----:B------:R-:W-:-:S05]  /*12e0*/  VIADD R13, R12, 0xffffff03 ;  /* 0xffffff030c0d7836 */ /* 0x000fca0000000000 */
[----:B------:R-:W-:-:S13]  /*12f0*/  ISETP.GT.U32.AND P0, PT, R13, 0x1, PT ;  /* 0x000000010d00780c */ /* 0x000fda0003f04070 */
[----:B------:R-:W-:Y:S05]  /*1300*/  @P0 BRA `(.L_x_48) ;  /* 0x0000000000780947 */ /* 0x000fea0003800000 */
[----:B------:R-:W-:Y:S01]  /*1310*/  LOP3.LUT R24, R9, 0x7fffff, RZ, 0xc0, !PT ;  /* 0x007fffff09187812 */ /* 0x000fe200078ec0ff */
[----:B------:R-:W-:-:S03]  /*1320*/  HFMA2 R28, -RZ, RZ, 0, 1.78813934326171875e-07 ;  /* 0x00000003ff1c7431 */ /* 0x000fc600000001ff */
[----:B------:R-:W-:-:S04]  /*1330*/  LOP3.LUT R25, R24, 0x3f800000, RZ, 0xfc, !PT ;  /* 0x3f80000018197812 */ /* 0x000fc800078efcff */
[----:B------:R-:W0:Y:S02]  /*1340*/  MUFU.RCP R24, R25 ;  /* 0x0000001900187308 */ /* 0x000e240000001000 */
[----:B0-----:R-:W-:-:S04]  /*1350*/  FFMA R26, R25, R24, -1 ;  /* 0xbf800000191a7423 */ /* 0x001fc80000000018 */
[----:B------:R-:W-:-:S04]  /*1360*/  FADD.FTZ R27, -R26, -RZ ;  /* 0x800000ff1a1b7221 */ /* 0x000fc80000010100 */
[CCC-:B------:R-:W-:Y:S01]  /*1370*/  FFMA.RM R26, R24.reuse, R27.reuse, R24.reuse ;  /* 0x0000001b181a7223 */ /* 0x1c0fe20000004018 */
[----:B------:R-:W-:-:S04]  /*1380*/  FFMA.RP R27, R24, R27, R24 ;  /* 0x0000001b181b7223 */ /* 0x000fc80000008018 */
[C---:B------:R-:W-:Y:S02]  /*1390*/  LOP3.LUT R24, R26.reuse, 0x7fffff, RZ, 0xc0, !PT ;  /* 0x007fffff1a187812 */ /* 0x040fe400078ec0ff */
[----:B------:R-:W-:Y:S02]  /*13a0*/  FSETP.NEU.FTZ.AND P0, PT, R26, R27, PT ;  /* 0x0000001b1a00720b */ /* 0x000fe40003f1d000 */
[----:B------:R-:W-:Y:S02]  /*13b0*/  SHF.L.U32 R27, R28, R13, RZ ;  /* 0x0000000d1c1b7219 */ /* 0x000fe400000006ff */
[----:B------:R-:W-:Y:S02]  /*13c0*/  LOP3.LUT R24, R24, 0x800000, RZ, 0xfc, !PT ;  /* 0x0080000018187812 */ /* 0x000fe400078efcff */
[----:B------:R-:W-:Y:S02]  /*13d0*/  SEL R26, RZ, 0xffffffff, !P0 ;  /* 0xffffffffff1a7807 */ /* 0x000fe40004000000 */
[----:B------:R-:W-:-:S03]  /*13e0*/  LOP3.LUT R28, R27, R24, RZ, 0xc0, !PT ;  /* 0x000000181b1c7212 */ /* 0x000fc600078ec0ff */
[----:B------:R-:W-:Y:S01]  /*13f0*/  IMAD.MOV R26, RZ, RZ, -R26 ;  /* 0x000000ffff1a7224 */ /* 0x000fe200078e0a1a */
[----:B------:R-:W-:-:S04]  /*1400*/  SHF.R.U32.HI R28, RZ, R13, R28 ;  /* 0x0000000dff1c7219 */ /* 0x000fc8000001161c */
[----:B------:R-:W-:Y:S02]  /*1410*/  LOP3.LUT P1, RZ, R26, R13, R24, 0xf8, !PT ;  /* 0x0000000d1aff7212 */ /* 0x000fe4000782f818 */
[C---:B------:R-:W-:Y:S02]  /*1420*/  LOP3.LUT P0, RZ, R28.reuse, 0x1, RZ, 0xc0, !PT ;  /* 0x000000011cff7812 */ /* 0x040fe4000780c0ff */
[----:B------:R-:W-:-:S04]  /*1430*/  LOP3.LUT P2, RZ, R28, 0x2, RZ, 0xc0, !PT ;  /* 0x000000021cff7812 */ /* 0x000fc8000784c0ff */
[----:B------:R-:W-:Y:S02]  /*1440*/  PLOP3.LUT P0, PT, P0, P1, P2, 0xe0, 0x0 ;  /* 0x000000000000781c */ /* 0x000fe40000703c20 */
[----:B------:R-:W-:Y:S02]  /*1450*/  LOP3.LUT P1, RZ, R9, 0x7fffff, RZ, 0xc0, !PT ;  /* 0x007fffff09ff7812 */ /* 0x000fe4000782c0ff */
[----:B------:R-:W-:-:S04]  /*1460*/  SEL R13, RZ, 0x1, !P0 ;  /* 0x00000001ff0d7807 */ /* 0x000fc80004000000 */
[----:B------:R-:W-:-:S04]  /*1470*/  IADD3 R13, PT, PT, -R13, RZ, RZ ;  /* 0x000000ff0d0d7210 */ /* 0x000fc80007ffe1ff */
[----:B------:R-:W-:Y:S01]  /*1480*/  ISETP.GE.AND P0, PT, R13, RZ, PT ;  /* 0x000000ff0d00720c */ /* 0x000fe20003f06270 */
[----:B------:R-:W-:-:S05]  /*1490*/  VIADD R13, R12, 0xffffff04 ;  /* 0xffffff040c0d7836 */ /* 0x000fca0000000000 */
[----:B------:R-:W-:-:S07]  /*14a0*/  SHF.R.U32.HI R24, RZ, R13, R24 ;  /* 0x0000000dff187219 */ /* 0x000fce0000011618 */
[----:B------:R-:W-:-:S04]  /*14b0*/  @!P0 IADD3 R24, PT, PT, R24, 0x1, RZ ;  /* 0x0000000118188810 */ /* 0x000fc80007ffe0ff */
[----:B------:R-:W-:-:S04]  /*14c0*/  @!P1 SHF.L.U32 R24, R24, 0x1, RZ ;  /* 0x0000000118189819 */ /* 0x000fc800000006ff */
[----:B------:R-:W-:Y:S01]  /*14d0*/  LOP3.LUT R13, R24, 0x80000000, R9, 0xf8, !PT ;  /* 0x80000000180d7812 */ /* 0x000fe200078ef809 */
[----:B------:R-:W-:Y:S06]  /*14e0*/  BRA `(.L_x_47) ;  /* 0x0000000000047947 */ /* 0x000fec0003800000 */
.L_x_48:
[----:B------:R0:W1:Y:S02]  /*14f0*/  MUFU.RCP R13, R9 ;  /* 0x00000009000d7308 */ /* 0x0000640000001000 */
.L_x_47:
[----:B------:R-:W-:Y:S05]  /*1500*/  BSYNC.RECONVERGENT B2 ;  /* 0x0000000000027941 */ /* 0x000fea0003800200 */
.L_x_45:
[----:B-1----:R-:W-:Y:S02]  /*1510*/  IMAD.MOV.U32 R28, RZ, RZ, R13 ;  /* 0x000000ffff1c7224 */ /* 0x002fe400078e000d */
[----:B------:R-:W-:Y:S01]  /*1520*/  HFMA2 R13, -RZ, RZ, 0, 0 ;  /* 0x00000000ff0d7431 */ /* 0x000fe200000001ff */
[----:B------:R-:W-:-:S04]  /*1530*/  MOV R12, R23 ;  /* 0x00000017000c7202 */ /* 0x000fc80000000f00 */
[----:B0-----:R-:W-:Y:S05]  /*1540*/  RET.REL.NODEC R12 `(_Z11calc_forcesPfS_S_PKfS1_S_PiS1_S1_S1_S1_S1_S1_S1_S1_S1_S1_S1_) ;  /* 0xffffffe80cac7950 */ /* 0x001fea0003c3ffff */
        .weak           $__internal_3_$__cuda_sm3x_div_rn_noftz_f32_slowpath
        .type           $__internal_3_$__cuda_sm3x_div_rn_noftz_f32_slowpath,@function
        .size           $__internal_3_$__cuda_sm3x_div_rn_noftz_f32_slowpath,($_Z11calc_forcesPfS_S_PKfS1_S_PiS1_S1_S1_S1_S1_S1_S1_S1_S1_S1_S1_$__internal_accurate_pow - $__internal_3_$__cuda_sm3x_div_rn_noftz_f32_slowpath)
$__internal_3_$__cuda_sm3x_div_rn_noftz_f32_slowpath:
[----:B------:R-:W-:Y:S01]  /*1550*/  SHF.R.U32.HI R13, RZ, 0x17, R9 ;  /* 0x00000017ff0d7819 */ /* 0x000fe20000011609 */
[----:B------:R-:W-:Y:S01]  /*1560*/  BSSY.RECONVERGENT B2, `(.L_x_49) ;  /* 0x0000062000027945 */ /* 0x000fe20003800200 */
[----:B------:R-:W-:Y:S02]  /*1570*/  SHF.R.U32.HI R28, RZ, 0x17, R2 ;  /* 0x00000017ff1c7819 */ /* 0x000fe40000011602 */
[----:B------:R-:W-:Y:S02]  /*1580*/  LOP3.LUT R13, R13, 0xff, RZ, 0xc0, !PT ;  /* 0x000000ff0d0d7812 */ /* 0x000fe400078ec0ff */
[----:B------:R-:W-:-:S03]  /*1590*/  LOP3.LUT R28, R28, 0xff, RZ, 0xc0, !PT ;  /* 0x000000ff1c1c7812 */ /* 0x000fc600078ec0ff */
[----:B------:R-:W-:Y:S01]  /*15a0*/  VIADD R27, R13, 0xffffffff ;  /* 0xffffffff0d1b7836 */ /* 0x000fe20000000000 */
[----:B------:R-:W-:-:S04]  /*15b0*/  IADD3 R25, PT, PT, R28, -0x1, RZ ;  /* 0xffffffff1c197810 */ /* 0x000fc80007ffe0ff */
        /* <DEDUP_REMOVED lines=22> */
[----:B------:R-:W-:Y:S01]  /*1720*/  @P0 IMAD.MOV.U32 R12, RZ, RZ, RZ ;  /* 0x000000ffff0c0224 */ /* 0x000fe200078e00ff */
[----:B------:R-:W-:Y:S01]  /*1730*/  @!P0 MOV R12, 0xffffffc0 ;  /* 0xffffffc0000c8802 */ /* 0x000fe20000000f00 */
[----:B------:R-:W-:Y:S01]  /*1740*/  @!P0 FFMA R2, R2, 1.84467440737095516160e+19, RZ ;  /* 0x5f80000002028823 */ /* 0x000fe200000000ff */
[----:B------:R-:W-:Y:S02]  /*1750*/  @!P1 FFMA R9, R9, 1.84467440737095516160e+19, RZ ;  /* 0x5f80000009099823 */ /* 0x000fe400000000ff */
[----:B------:R-:W-:-:S07]  /*1760*/  @!P1 IADD3 R12, PT, PT, R12, 0x40, RZ ;  /* 0x000000400c0c9810 */ /* 0x000fce0007ffe0ff */
.L_x_50:
[----:B------:R-:W-:Y:S01]  /*1770*/  LEA R30, R13, 0xc0800000, 0x17 ;  /* 0xc08000000d1e7811 */ /* 0x000fe200078eb8ff */
[----:B------:R-:W-:Y:S01]  /*1780*/  BSSY.RECONVERGENT B3, `(.L_x_55) ;  /* 0x0000036000037945 */ /* 0x000fe20003800200 */
[----:B------:R-:W-:-:S03]  /*1790*/  IADD3 R28, PT, PT, R28, -0x7f, RZ ;  /* 0xffffff811c1c7810 */ /* 0x000fc60007ffe0ff */
[----:B------:R-:W-:Y:S02]  /*17a0*/  IMAD.IADD R27, R9, 0x1, -R30 ;  /* 0x00000001091b7824 */ /* 0x000fe400078e0a1e */
[C---:B------:R-:W-:Y:S02]  /*17b0*/  IMAD R2, R28.reuse, -0x800000, R2 ;  /* 0xff8000001c027824 */ /* 0x040fe400078e0202 */
[----:B------:R0:W1:Y:S01]  /*17c0*/  MUFU.RCP R30, R27 ;  /* 0x0000001b001e7308 */ /* 0x0000620000001000 */
[----:B------:R-:W-:Y:S01]  /*17d0*/  FADD.FTZ R25, -R27, -RZ ;  /* 0x800000ff1b197221 */ /* 0x000fe20000010100 */
[----:B0-----:R-:W-:-:S04]  /*17e0*/  IADD3 R27, PT, PT, R28, 0x7f, -R13 ;  /* 0x0000007f1c1b7810 */ /* 0x001fc80007ffe80d */
[----:B------:R-:W-:Y:S01]  /*17f0*/  IADD3 R27, PT, PT, R27, R12, RZ ;  /* 0x0000000c1b1b7210 */ /* 0x000fe20007ffe0ff */
[----:B-1----:R-:W-:-:S04]  /*1800*/  FFMA R9, R30, R25, 1 ;  /* 0x3f8000001e097423 */ /* 0x002fc80000000019 */
[----:B------:R-:W-:-:S04]  /*1810*/  FFMA R9, R30, R9, R30 ;  /* 0x000000091e097223 */ /* 0x000fc8000000001e */
[----:B------:R-:W-:-:S04]  /*1820*/  FFMA R30, R2, R9, RZ ;  /* 0x00000009021e7223 */ /* 0x000fc800000000ff */
[----:B------:R-:W-:-:S04]  /*1830*/  FFMA R29, R25, R30, R2 ;  /* 0x0000001e191d7223 */ /* 0x000fc80000000002 */
[----:B------:R-:W-:-:S04]  /*1840*/  FFMA R30, R9, R29, R30 ;  /* 0x0000001d091e7223 */ /* 0x000fc8000000001e */
[----:B------:R-:W-:-:S04]  /*1850*/  FFMA R25, R25, R30, R2 ;  /* 0x0000001e19197223 */ /* 0x000fc80000000002 */
        /* <DEDUP_REMOVED lines=15> */
[C---:B------:R-:W-:Y:S02]  /*1950*/  IADD3 R28, PT, PT, R13.reuse, 0x20, RZ ;  /* 0x000000200d1c7810 */ /* 0x040fe40007ffe0ff */
[----:B------:R-:W-:Y:S02]  /*1960*/  ISETP.NE.AND P2, PT, R13, RZ, PT ;  /* 0x000000ff0d00720c */ /* 0x000fe40003f45270 */
[----:B------:R-:W-:Y:S01]  /*1970*/  LOP3.LUT R27, R12, 0x7fffff, RZ, 0xc0, !PT ;  /* 0x007fffff0c1b7812 */ /* 0x000fe200078ec0ff */
[CCC-:B------:R-:W-:Y:S01]  /*1980*/  FFMA.RP R12, R9.reuse, R25.reuse, R30.reuse ;  /* 0x00000019090c7223 */ /* 0x1c0fe2000000801e */
[----:B------:R-:W-:Y:S01]  /*1990*/  FFMA.RM R9, R9, R25, R30 ;  /* 0x0000001909097223 */ /* 0x000fe2000000401e */
        /* <DEDUP_REMOVED lines=12> */
[----:B------:R-:W-:-:S04]  /*1a60*/  LOP3.LUT R9, R9, R12, RZ, 0xc0, !PT ;  /* 0x0000000c09097212 */ /* 0x000fc800078ec0ff */
[----:B------:R-:W-:-:S04]  /*1a70*/  IADD3 R9, PT, PT, R28, R9, RZ ;  /* 0x000000091c097210 */ /* 0x000fc80007ffe0ff */
[----:B------:R-:W-:Y:S01]  /*1a80*/  LOP3.LUT R2, R9, R2, RZ, 0xfc, !PT ;  /* 0x0000000209027212 */ /* 0x000fe200078efcff */
[----:B------:R-:W-:Y:S06]  /*1a90*/  BRA `(.L_x_58) ;  /* 0x0000000000107947 */ /* 0x000fec0003800000 */
.L_x_57:
[----:B------:R-:W-:-:S04]  /*1aa0*/  LOP3.LUT R2, R2, 0x80000000, RZ, 0xc0, !PT ;  /* 0x8000000002027812 */ /* 0x000fc800078ec0ff */
[----:B------:R-:W-:Y:S01]  /*1ab0*/  LOP3.LUT R2, R2, 0x7f800000, RZ, 0xfc, !PT ;  /* 0x7f80000002027812 */ /* 0x000fe200078efcff */
[----:B------:R-:W-:Y:S06]  /*1ac0*/  BRA `(.L_x_58) ;  /* 0x0000000000047947 */ /* 0x000fec0003800000 */
.L_x_56:
[----:B------:R-:W-:-:S07]  /*1ad0*/  LEA R2, R27, R2, 0x17 ;  /* 0x000000021b027211 */ /* 0x000fce00078eb8ff */
.L_x_58:
[----:B------:R-:W-:Y:S05]  /*1ae0*/  BSYNC.RECONVERGENT B3 ;  /* 0x0000000000037941 */ /* 0x000fea0003800200 */
.L_x_55:
[----:B------:R-:W-:Y:S05]  /*1af0*/  BRA `(.L_x_59) ;  /* 0x0000000000207947 */ /* 0x000fea0003800000 */
.L_x_54:
[----:B------:R-:W-:-:S04]  /*1b00*/  LOP3.LUT R2, R9, 0x80000000, R2, 0x48, !PT ;  /* 0x8000000009027812 */ /* 0x000fc800078e4802 */
[----:B------:R-:W-:Y:S01]  /*1b10*/  LOP3.LUT R2, R2, 0x7f800000, RZ, 0xfc, !PT ;  /* 0x7f80000002027812 */ /* 0x000fe200078efcff */
[----:B------:R-:W-:Y:S06]  /*1b20*/  BRA `(.L_x_59) ;  /* 0x0000000000147947 */ /* 0x000fec0003800000 */
.L_x_53:
[----:B------:R-:W-:Y:S01]  /*1b30*/  LOP3.LUT R2, R9, 0x80000000, R2, 0x48, !PT ;  /* 0x8000000009027812 */ /* 0x000fe200078e4802 */
[----:B------:R-:W-:Y:S06]  /*1b40*/  BRA `(.L_x_59) ;  /* 0x00000000000c7947 */ /* 0x000fec0003800000 */
.L_x_52:
[----:B------:R-:W0:Y:S01]  /*1b50*/  MUFU.RSQ R2, -QNAN ;  /* 0xffc0000000027908 */ /* 0x000e220000001400 */
[----:B------:R-:W-:Y:S05]  /*1b60*/  BRA `(.L_x_59) ;  /* 0x0000000000047947 */ /* 0x000fea0003800000 */
.L_x_51:
[----:B------:R-:W-:-:S07]  /*1b70*/  FADD.FTZ R2, R2, R9 ;  /* 0x0000000902027221 */ /* 0x000fce0000010000 */
.L_x_59:
[----:B------:R-:W-:Y:S05]  /*1b80*/  BSYNC.RECONVERGENT B2 ;  /* 0x0000000000027941 */ /* 0x000fea0003800200 */
.L_x_49:
[----:B------:R-:W-:Y:S02]  /*1b90*/  HFMA2 R13, -RZ, RZ, 0, 0 ;  /* 0x00000000ff0d7431 */ /* 0x000fe400000001ff */
[----:B------:R-:W-:-:S04]  /*1ba0*/  IMAD.MOV.U32 R12, RZ, RZ, R24 ;  /* 0x000000ffff0c7224 */ /* 0x000fc800078e0018 */
[----:B0-----:R-:W-:Y:S05]  /*1bb0*/  RET.REL.NODEC R12 `(_Z11calc_forcesPfS_S_PKfS1_S_PiS1_S1_S1_S1_S1_S1_S1_S1_S1_S1_S1_) ;  /* 0xffffffe40c107950 */ /* 0x001fea0003c3ffff */
        .type           $_Z11calc_forcesPfS_S_PKfS1_S_PiS1_S1_S1_S1_S1_S1_S1_S1_S1_S1_S1_$__internal_accurate_pow,@function
        .size           $_Z11calc_forcesPfS_S_PKfS1_S_PiS1_S1_S1_S1_S1_S1_S1_S1_S1_S1_S1_$__internal_accurate_pow,(.L_x_73 - $_Z11calc_forcesPfS_S_PKfS1_S_PiS1_S1_S1_S1_S1_S1_S1_S1_S1_S1_S1_$__internal_accurate_pow)
$_Z11calc_forcesPfS_S_PKfS1_S_PiS1_S1_S1_S1_S1_S1_S1_S1_S1_S1_S1_$__internal_accurate_pow:
[----:B------:R-:W-:Y:S01]  /*1bc0*/  ISETP.GT.U32.AND P0, PT, R31, 0xfffff, PT ;  /* 0x000fffff1f00780c */ /* 0x000fe20003f04070 */
[----:B------:R-:W-:Y:S01]  /*1bd0*/  UMOV UR6, 0x7d2cafe2 ;  /* 0x7d2cafe200067882 */ /* 0x000fe20000000000 */
[----:B------:R-:W-:Y:S01]  /*1be0*/  MOV R14, R31 ;  /* 0x0000001f000e7202 */ /* 0x000fe20000000f00 */
[----:B------:R-:W-:Y:S01]  /*1bf0*/  UMOV UR7, 0x3eb0f5ff ;  /* 0x3eb0f5ff00077882 */ /* 0x000fe20000000000 */
[----:B------:R-:W-:Y:S01]  /*1c00*/  MOV R18, R30 ;  /* 0x0000001e00127202 */ /* 0x000fe20000000f00 */
[----:B------:R-:W-:Y:S01]  /*1c10*/  UMOV UR8, 0x3b39803f ;  /* 0x3b39803f00087882 */ /* 0x000fe20000000000 */
[----:B------:R-:W-:Y:S01]  /*1c20*/  MOV R16, RZ ;  /* 0x000000ff00107202 */ /* 0x000fe20000000f00 */
[----:B------:R-:W-:-:S06]  /*1c30*/  UMOV UR9, 0x3c7abc9e ;  /* 0x3c7abc9e00097882 */ /* 0x000fcc0000000000 */
[----:B------:R-:W-:Y:S01]  /*1c40*/  @!P0 DMUL R24, R30, 1.80143985094819840000e+16 ;  /* 0x435000001e188828 */ /* 0x000fe20000000000 */
[----:B------:R-:W-:-:S09]  /*1c50*/  SHF.R.U32.HI R30, RZ, 0x14, R31 ;  /* 0x00000014ff1e7819 */ /* 0x000fd2000001161f */
[----:B------:R-:W-:Y:S01]  /*1c60*/  @!P0 IMAD.MOV.U32 R14, RZ, RZ, R25 ;  /* 0x000000ffff0e8224 */ /* 0x000fe200078e0019 */
[----:B------:R-:W-:Y:S02]  /*1c70*/  @!P0 MOV R18, R24 ;  /* 0x0000001800128202 */ /* 0x000fe40000000f00 */
[----:B------:R-:W-:Y:S02]  /*1c80*/  @!P0 LEA.HI R30, R25, 0xffffffca, RZ, 0xc ;  /* 0xffffffca191e8811 */ /* 0x000fe400078f60ff */
[----:B------:R-:W-:-:S04]  /*1c90*/  LOP3.LUT R14, R14, 0x800fffff, RZ, 0xc0, !PT ;  /* 0x800fffff0e0e7812 */ /* 0x000fc800078ec0ff */
[----:B------:R-:W-:-:S04]  /*1ca0*/  LOP3.LUT R19, R14, 0x3ff00000, RZ, 0xfc, !PT ;  /* 0x3ff000000e137812 */ /* 0x000fc800078efcff */
[----:B------:R-:W-:-:S13]  /*1cb0*/  ISETP.GE.U32.AND P1, PT, R19, 0x3ff6a09f, PT ;  /* 0x3ff6a09f1300780c */ /* 0x000fda0003f26070 */
[----:B------:R-:W-:-:S05]  /*1cc0*/  @P1 VIADD R15, R19, 0xfff00000 ;  /* 0xfff00000130f1836 */ /* 0x000fca0000000000 */
[----:B------:R-:W-:-:S06]  /*1cd0*/  @P1 MOV R19, R15 ;  /* 0x0000000f00131202 */ /* 0x000fcc0000000f00 */
        /* <DEDUP_REMOVED lines=8> */
[----:B------:R-:W-:Y:S02]  /*1d60*/  DADD R22, R18, -R14 ;  /* 0x0000000012167229 */ /* 0x000fe4000000080e */
[----:B------:R-:W-:-:S06]  /*1d70*/  DMUL R20, R14, R14 ;  /* 0x0000000e0e147228 */ /* 0x000fcc0000000000 */
[----:B------:R-:W-:-:S08]  /*1d80*/  DADD R22, R22, R22 ;  /* 0x0000000016167229 */ /* 0x000fd00000000016 */
[----:B------:R-:W-:Y:S01]  /*1d90*/  DFMA R18, R18, -R14, R22 ;  /* 0x8000000e1212722b */ /* 0x000fe20000000016 */
[----:B------:R-:W-:Y:S01]  /*1da0*/  IMAD.MOV.U32 R22, RZ, RZ, 0x41ad3b5a ;  /* 0x41ad3b5aff167424 */ /* 0x000fe200078e00ff */
[----:B------:R-:W-:-:S06]  /*1db0*/  MOV R23, 0x3ed0f5d2 ;  /* 0x3ed0f5d200177802 */ /* 0x000fcc0000000f00 */
[----:B------:R-:W-:Y:S02]  /*1dc0*/  DMUL R16, R16, R18 ;  /* 0x0000001210107228 */ /* 0x000fe40000000000 */
        /* <DEDUP_REMOVED lines=19> */
[----:B------:R-:W-:Y:S01]  /*1f00*/  DADD R24, -R18, UR6 ;  /* 0x0000000612187e29 */ /* 0x000fe20008000100 */
[----:B------:R-:W-:Y:S01]  /*1f10*/  UMOV UR6, 0xb9e7b0 ;  /* 0x00b9e7b000067882 */ /* 0x000fe20000000000 */
[----:B------:R-:W-:-:S06]  /*1f20*/  UMOV UR7, 0x3c46a4cb ;  /* 0x3c46a4cb00077882 */ /* 0x000fcc0000000000 */
[----:B------:R-:W-:Y:S02]  /*1f30*/  DFMA R20, R20, R22, R24 ;  /* 0x000000161414722b */ /* 0x000fe40000000018 */
[----:B------:R-:W-:Y:S01]  /*1f40*/  DMUL R22, R14, R14 ;  /* 0x0000000e0e167228 */ /* 0x000fe20000000000 */
[----:B------:R-:W-:Y:S01]  /*1f50*/  IADD3 R25, PT, PT, R17, 0x100000, RZ ;  /* 0x0010000011197810 */ /* 0x000fe20007ffe0ff */
[----:B------:R-:W-:-:S04]  /*1f60*/  IMAD.MOV.U32 R24, RZ, RZ, R16 ;  /* 0x000000ffff187224 */ /* 0x000fc800078e0010 */
[----:B------:R-:W-:Y:S01]  /*1f70*/  DADD R20, R20, -UR6 ;  /* 0x8000000614147e29 */ /* 0x000fe20008000000 */
[----:B------:R-:W-:Y:S01]  /*1f80*/  UMOV UR6, 0x80000000 ;  /* 0x8000000000067882 */ /* 0x000fe20000000000 */
[----:B------:R-:W-:Y:S01]  /*1f90*/  DFMA R26, R14, R14, -R22 ;  /* 0x0000000e0e1a722b */ /* 0x000fe20000000816 */
[----:B------:R-:W-:-:S07]  /*1fa0*/  UMOV UR7, 0x43300000 ;  /* 0x4330000000077882 */ /* 0x000fce0000000000 */
[C---:B------:R-:W-:Y:S02]  /*1fb0*/  DFMA R24, R14.reuse, R24, R26 ;  /* 0x000000180e18722b */ /* 0x040fe4000000001a */
[----:B------:R-:W-:-:S08]  /*1fc0*/  DMUL R26, R14, R22 ;  /* 0x000000160e1a7228 */ /* 0x000fd00000000000 */
[----:B------:R-:W-:-:S08]  /*1fd0*/  DFMA R28, R14, R22, -R26 ;  /* 0x000000160e1c722b */ /* 0x000fd0000000081a */
[----:B------:R-:W-:Y:S02]  /*1fe0*/  DFMA R28, R16, R22, R28 ;  /* 0x00000016101c722b */ /* 0x000fe4000000001c */
[----:B------:R-:W-:-:S06]  /*1ff0*/  DADD R22, R18, R20 ;  /* 0x0000000012167229 */ /* 0x000fcc0000000014 */
[----:B------:R-:W-:Y:S02]  /*2000*/  DFMA R24, R14, R24, R28 ;  /* 0x000000180e18722b */ /* 0x000fe4000000001c */
[----:B------:R-:W-:-:S08]  /*2010*/  DADD R28, R18, -R22 ;  /* 0x00000000121c7229 */ /* 0x000fd00000000816 */
[----:B------:R-:W-:Y:S02]  /*2020*/  DADD R28, R20, R28 ;  /* 0x00000000141c7229 */ /* 0x000fe4000000001c */
[----:B------:R-:W-:-:S08]  /*2030*/  DMUL R20, R22, R26 ;  /* 0x0000001a16147228 */ /* 0x000fd00000000000 */
        /* <DEDUP_REMOVED lines=9> */
[----:B------:R-:W-:Y:S01]  /*20d0*/  DADD R14, R20, R14 ;  /* 0x00000000140e7229 */ /* 0x000fe2000000000e */
[C---:B------:R-:W-:Y:S02]  /*20e0*/  IADD3 R20, PT, PT, R30.reuse, -0x3ff, RZ ;  /* 0xfffffc011e147810 */ /* 0x040fe40007ffe0ff */
[----:B------:R-:W-:-:S05]  /*20f0*/  @P1 IADD3 R20, PT, PT, R30, -0x3fe, RZ ;  /* 0xfffffc021e141810 */ /* 0x000fca0007ffe0ff */
        /* <DEDUP_REMOVED lines=18> */
[----:B------:R-:W-:-:S08]  /*2220*/  DFMA R22, R20, 0.5, -R18 ;  /* 0x3fe000001416782b */ /* 0x000fd00000000812 */
[----:B------:R-:W-:Y:S01]  /*2230*/  DFMA R22, R14, 0.5, R22 ;  /* 0x3fe000000e16782b */ /* 0x000fe20000000016 */
[----:B------:R-:W-:Y:S01]  /*2240*/  HFMA2 R15, -RZ, RZ, 1.9912109375, 0.00128841400146484375 ;  /* 0x3ff71547ff0f7431 */ /* 0x000fe200000001ff */
[----:B------:R-:W-:-:S06]  /*2250*/  MOV R14, 0x652b82fe ;  /* 0x652b82fe000e7802 */ /* 0x000fcc0000000f00 */
        /* <DEDUP_REMOVED lines=12> */
[----:B------:R-:W-:Y:S01]  /*2320*/  MOV R25, 0x3e928af3 ;  /* 0x3e928af300197802 */ /* 0x000fe20000000f00 */
[----:B------:R-:W-:-:S05]  /*2330*/  UMOV UR7, 0x3e5ade15 ;  /* 0x3e5ade1500077882 */ /* 0x000fca0000000000 */
        /* <DEDUP_REMOVED lines=34> */
[----:B------:R-:W-:Y:S02]  /*2560*/  @!P1 LEA.HI R15, R14, R14, RZ, 0x1 ;  /* 0x0000000e0e0f9211 */ /* 0x000fe400078f08ff */
[----:B------:R-:W-:Y:S02]  /*2570*/  FSEL R19, R19, RZ, P0 ;  /* 0x000000ff13137208 */ /* 0x000fe40000000000 */
[----:B------:R-:W-:-:S04]  /*2580*/  @!P1 SHF.R.S32.HI R15, RZ, 0x1, R15 ;  /* 0x00000001ff0f9819 */ /* 0x000fc8000001140f */
[----:B------:R-:W-:Y:S02]  /*2590*/  @!P1 IADD3 R14, PT, PT, R14, -R15, RZ ;  /* 0x8000000f0e0e9210 */ /* 0x000fe40007ffe0ff */
[----:B------:R-:W-:Y:S02]  /*25a0*/  @!P1 LEA R21, R15, R21, 0x14 ;  /* 0x000000150f159211 */ /* 0x000fe400078ea0ff */
[----:B------:R-:W-:Y:S01]  /*25b0*/  @!P1 LEA R15, R14, 0x3ff00000, 0x14 ;  /* 0x3ff000000e0f9811 */ /* 0x000fe200078ea0ff */
[----:B------:R-:W-:-:S06]  /*25c0*/  @!P1 IMAD.MOV.U32 R14, RZ, RZ, RZ ;  /* 0x000000ffff0e9224 */ /* 0x000fcc00078e00ff */
[----:B------:R-:W-:-:S11]  /*25d0*/  @!P1 DMUL R18, R20, R14 ;  /* 0x0000000e14129228 */ /* 0x000fd60000000000 */
.L_x_60:
[----:B------:R-:W-:Y:S01]  /*25e0*/  DFMA R22, R22, R18, R18 ;  /* 0x000000121616722b */ /* 0x000fe20000000012 */
[----:B------:R-:W-:Y:S01]  /*25f0*/  MOV R14, R0 ;  /* 0x00000000000e7202 */ /* 0x000fe20000000f00 */
[----:B------:R-:W-:Y:S01]  /*2600*/  DSETP.NEU.AND P0, PT, |R18|, +INF , PT ;  /* 0x7ff000001200742a */ /* 0x000fe20003f0d200 */
[----:B------:R-:W-:-:S07]  /*2610*/  MOV R15, 0x0 ;  /* 0x00000000000f7802 */ /* 0x000fce0000000f00 */
[----:B------:R-:W-:Y:S02]  /*2620*/  FSEL R18, R18, R22, !P0 ;  /* 0x0000001612127208 */ /* 0x000fe40004000000 */
[----:B------:R-:W-:Y:S01]  /*2630*/  FSEL R19, R19, R23, !P0 ;  /* 0x0000001713137208 */ /* 0x000fe20004000000 */
[----:B------:R-:W-:Y:S06]  /*2640*/  RET.REL.NODEC R14 `(_Z11calc_forcesPfS_S_PKfS1_S_PiS1_S1_S1_S1_S1_S1_S1_S1_S1_S1_S1_) ;  /* 0xffffffd80e6c7950 */ /* 0x000fec0003c3ffff */
.L_x_61:
        /* <DEDUP_REMOVED lines=11> */
.L_x_73:


//--------------------- .text._Z12calc_densityPfPKfPKiS1_S1_S1_ --------------------------
	.section	.text._Z12calc_densityPfPKfPKiS1_S1_S1_,"ax",@progbits
	.align	128
        .global         _Z12calc_densityPfPKfPKiS1_S1_S1_
        .type           _Z12calc_densityPfPKfPKiS1_S1_S1_,@function
        .size           _Z12calc_densityPfPKfPKiS1_S1_S1_,(.L_x_74 - _Z12calc_densityPfPKfPKiS1_S1_S1_)
        .other          _Z12calc_densityPfPKfPKiS1_S1_S1_,@"STO_CUDA_ENTRY STV_DEFAULT"
_Z12calc_densityPfPKfPKiS1_S1_S1_:
.text._Z12calc_densityPfPKfPKiS1_S1_S1_:
[----:B------:R-:W-:Y:S01]  /*0000*/  LDC R1, c[0x0][0x37c] ;  /* 0x0000df00ff017b82 */ /* 0x000fe20000000800 */
[----:B------:R-:W0:Y:S07]  /*0010*/  S2R R2, SR_TID.X ;  /* 0x0000000000027919 */ /* 0x000e2e0000002100 */
[----:B------:R-:W1:Y:S01]  /*0020*/  LDC.64 R4, c[0x0][0x390] ;  /* 0x0000e400ff047b82 */ /* 0x000e620000000a00 */
[----:B------:R-:W0:Y:S01]  /*0030*/  LDCU UR6, c[0x0][0x360] ;  /* 0x00006c00ff0677ac */ /* 0x000e220008000800 */
[----:B------:R-:W0:Y:S01]  /*0040*/  S2R R7, SR_CTAID.X ;  /* 0x0000000000077919 */ /* 0x000e220000002500 */
[----:B------:R-:W2:Y:S05]  /*0050*/  LDCU.64 UR4, c[0x0][0x358] ;  /* 0x00006b00ff0477ac */ /* 0x000eaa0008000a00 */
[----:B------:R-:W3:Y:S01]  /*0060*/  LDC.64 R8, c[0x0][0x388] ;  /* 0x0000e200ff087b82 */ /* 0x000ee20000000a00 */
[----:B0-----:R-:W-:-:S04]  /*0070*/  IMAD R2, R7, UR6, R2 ;  /* 0x0000000607027c24 */ /* 0x001fc8000f8e0202 */
[----:B-1----:R-:W-:-:S06]  /*0080*/  IMAD.WIDE R4, R2, 0x4, R4 ;  /* 0x0000000402047825 */ /* 0x002fcc00078e0204 */
[----:B--2---:R-:W2:Y:S01]  /*0090*/  LDG.E R4, desc[UR4][R4.64] ;  /* 0x0000000404047981 */ /* 0x004ea2000c1e1900 */
[----:B------:R-:W-:-:S04]  /*00a0*/  IMAD R7, R7, 0x3, RZ ;  /* 0x0000000307077824 */ /* 0x000fc800078e02ff */
[----:B---3--:R-:W-:-:S05]  /*00b0*/  IMAD.WIDE.U32 R6, R7, 0x4, R8 ;  /* 0x0000000407067825 */ /* 0x008fca00078e0008 */
[----:B------:R-:W3:Y:S04]  /*00c0*/  LDG.E R10, desc[UR4][R6.64+0x4] ;  /* 0x00000404060a7981 */ /* 0x000ee8000c1e1900 */
[----:B------:R-:W4:Y:S04]  /*00d0*/  LDG.E R0, desc[UR4][R6.64] ;  /* 0x0000000406007981 */ /* 0x000f28000c1e1900 */
[----:B------:R-:W5:Y:S01]  /*00e0*/  LDG.E R12, desc[UR4][R6.64+0x8] ;  /* 0x00000804060c7981 */ /* 0x000f62000c1e1900 */
[----:B--2---:R-:W-:-:S04]  /*00f0*/  IMAD R3, R4, 0x3, RZ ;  /* 0x0000000304037824 */ /* 0x004fc800078e02ff */
[----:B------:R-:W-:-:S05]  /*0100*/  IMAD.WIDE R8, R3, 0x4, R8 ;  /* 0x0000000403087825 */ /* 0x000fca00078e0208 */
[----:B------:R-:W3:Y:S04]  /*0110*/  LDG.E R11, desc[UR4][R8.64+0x4] ;  /* 0x00000404080b7981 */ /* 0x000ee8000c1e1900 */
[----:B------:R-:W4:Y:S04]  /*0120*/  LDG.E R3, desc[UR4][R8.64] ;  /* 0x0000000408037981 */ /* 0x000f28000c1e1900 */
[----:B------:R-:W5:Y:S01]  /*0130*/  LDG.E R5, desc[UR4][R8.64+0x8] ;  /* 0x0000080408057981 */ /* 0x000f62000c1e1900 */
[----:B------:R-:W-:Y:S01]  /*0140*/  BSSY.RECONVERGENT B0, `(.L_x_62) ;  /* 0x0000011000007945 */ /* 0x000fe20003800200 */
[----:B---3--:R-:W-:Y:S01]  /*0150*/  FADD R10, R10, -R11 ;  /* 0x8000000b0a0a7221 */ /* 0x008fe20000000000 */
[----:B----4-:R-:W-:-:S03]  /*0160*/  FADD R0, R0, -R3 ;  /* 0x8000000300007221 */ /* 0x010fc60000000000 */
[----:B------:R-:W-:Y:S01]  /*0170*/  FMUL R3, R10, R10 ;  /* 0x0000000a0a037220 */ /* 0x000fe20000400000 */
[----:B-----5:R-:W-:-:S03]  /*0180*/  FADD R5, R12, -R5 ;  /* 0x800000050c057221 */ /* 0x020fc60000000000 */
        /* <DEDUP_REMOVED lines=8> */
[----:B------:R-:W-:Y:S05]  /*0210*/  CALL.REL.NOINC `($_Z12calc_densityPfPKfPKiS1_S1_S1_$__internal_accurate_pow) ;  /* 0x0000000000987944 */ /* 0x000fea0003c00000 */
[----:B------:R-:W-:-:S04]  /*0220*/  ISETP.GE.AND P0, PT, R5, RZ, PT ;  /* 0x000000ff0500720c */ /* 0x000fc80003f06270 */
[----:B------:R-:W-:Y:S02]  /*0230*/  FSEL R10, R10, RZ, P0 ;  /* 0x000000ff0a0a7208 */ /* 0x000fe40000000000 */
[----:B------:R-:W-:-:S07]  /*0240*/  FSEL R11, R12, -QNAN , P0 ;  /* 0xfff800000c0b7808 */ /* 0x000fce0000000000 */
.L_x_63:
[----:B------:R-:W-:Y:S05]  /*0250*/  BSYNC.RECONVERGENT B0 ;  /* 0x0000000000007941 */ /* 0x000fea0003800200 */
.L_x_62:
[----:B------:R-:W0:Y:S02]  /*0260*/  LDC.64 R8, c[0x0][0x3a0] ;  /* 0x0000e800ff087b82 */ /* 0x000e240000000a00 */
[----:B0-----:R0:W5:Y:S01]  /*0270*/  LDG.E R0, desc[UR4][R8.64] ;  /* 0x0000000408007981 */ /* 0x001162000c1e1900 */
[----:B-1----:R-:W-:Y:S01]  /*0280*/  DADD R6, R4, 0.5 ;  /* 0x3fe0000004067429 */ /* 0x002fe20000000000 */
[----:B------:R-:W-:Y:S09]  /*0290*/  BSSY.RECONVERGENT B0, `(.L_x_64) ;  /* 0x000000a000007945 */ /* 0x000ff20003800200 */
        /* <DEDUP_REMOVED lines=9> */
.L_x_65:
[----:B------:R-:W-:Y:S05]  /*0330*/  BSYNC.RECONVERGENT B0 ;  /* 0x0000000000007941 */ /* 0x000fea0003800200 */
.L_x_64:
[----:B------:R-:W0:Y:S01]  /*0340*/  F2F.F32.F64 R10, R10 ;  /* 0x0000000a000a7310 */ /* 0x000e220000301000 */
[----:B------:R-:W-:Y:S01]  /*0350*/  FSETP.NEU.AND P0, PT, R3, 1, PT ;  /* 0x3f8000000300780b */ /* 0x000fe20003f0d000 */
[----:B------:R-:W1:Y:S08]  /*0360*/  LDC.64 R6, c[0x0][0x398] ;  /* 0x0000e600ff067b82 */ /* 0x000e700000000a00 */
[----:B------:R-:W2:Y:S01]  /*0370*/  LDC.64 R8, c[0x0][0x380] ;  /* 0x0000e000ff087b82 */ /* 0x000ea20000000a00 */
[----:B0-----:R-:W-:-:S04]  /*0380*/  FSEL R3, R10, 1, P0 ;  /* 0x3f8000000a037808 */ /* 0x001fc80000000000 */
[----:B------:R-:W-:-:S04]  /*0390*/  FSETP.GT.AND P0, PT, R3, RZ, PT ;  /* 0x000000ff0300720b */ /* 0x000fc80003f04000 */
[----:B-----5:R-:W-:Y:S01]  /*03a0*/  FSETP.LEU.OR P0, PT, R0, R3, !P0 ;  /* 0x000000030000720b */ /* 0x020fe2000470b400 */
[----:B-1----:R-:W3:-:S12]  /*03b0*/  LDG.E R7, desc[UR4][R6.64] ;  /* 0x0000000406077981 */ /* 0x002ed8000c1e1900 */
[----:B------:R-:W0:Y:S02]  /*03c0*/  @!P0 LDC.64 R4, c[0x0][0x3a8] ;  /* 0x0000ea00ff048b82 */ /* 0x000e240000000a00 */
[----:B0-----:R-:W4:Y:S01]  /*03d0*/  @!P0 LDG.E R5, desc[UR4][R4.64] ;  /* 0x0000000404058981 */ /* 0x001f22000c1e1900 */
[----:B------:R-:W-:-:S04]  /*03e0*/  @!P0 FMUL R3, R3, R3 ;  /* 0x0000000303038220 */ /* 0x000fc80000400000 */
[----:B------:R-:W-:Y:S01]  /*03f0*/  @!P0 FFMA R3, R0, R0, -R3 ;  /* 0x0000000000038223 */ /* 0x000fe20000000803 */
[----:B------:R-:W-:-:S03]  /*0400*/  HFMA2 R0, -RZ, RZ, 0, 0 ;  /* 0x00000000ff007431 */ /* 0x000fc600000001ff */
[----:B------:R-:W-:-:S04]  /*0410*/  @!P0 FMUL R10, R3, R3 ;  /* 0x00000003030a8220 */ /* 0x000fc80000400000 */
[----:B------:R-:W-:Y:S01]  /*0420*/  @!P0 FMUL R10, R3, R10 ;  /* 0x0000000a030a8220 */ /* 0x000fe20000400000 */
[----:B--2---:R-:W-:-:S04]  /*0430*/  IMAD.WIDE R2, R2, 0x4, R8 ;  /* 0x0000000402027825 */ /* 0x004fc800078e0208 */
[----:B----4-:R-:W-:-:S04]  /*0440*/  @!P0 FMUL R0, R10, R5 ;  /* 0x000000050a008220 */ /* 0x010fc80000400000 */
[----:B---3--:R-:W-:-:S05]  /*0450*/  FMUL R9, R7, R0 ;  /* 0x0000000007097220 */ /* 0x008fca0000400000 */
[----:B------:R-:W-:Y:S01]  /*0460*/  STG.E desc[UR4][R2.64], R9 ;  /* 0x0000000902007986 */ /* 0x000fe2000c101904 */
[----:B------:R-:W-:Y:S05]  /*0470*/  EXIT ;  /* 0x000000000000794d */ /* 0x000fea0003800000 */
        .type           $_Z12calc_densityPfPKfPKiS1_S1_S1_$__internal_accurate_pow,@function
        .size           $_Z12calc_densityPfPKfPKiS1_S1_S1_$__internal_accurate_pow,(.L_x_74 - $_Z12calc_densityPfPKfPKiS1_S1_S1_$__internal_accurate_pow)
$_Z12calc_densityPfPKfPKiS1_S1_S1_$__internal_accurate_pow:
[----:B------:R-:W-:Y:S01]  /*0480*/  ISETP.GT.U32.AND P0, PT, R7, 0xfffff, PT ;  /* 0x000fffff0700780c */ /* 0x000fe20003f04070 */
[----:B------:R-:W-:Y:S01]  /*0490*/  IMAD.MOV.U32 R10, RZ, RZ, R7 ;  /* 0x000000ffff0a7224 */ /* 0x000fe200078e0007 */
[----:B------:R-:W-:Y:S01]  /*04a0*/  MOV R19, 0x3ed0f5d2 ;  /* 0x3ed0f5d200137802 */ /* 0x000fe20000000f00 */
[----:B------:R-:W-:Y:S01]  /*04b0*/  IMAD.MOV.U32 R20, RZ, RZ, RZ ;  /* 0x000000ffff147224 */ /* 0x000fe200078e00ff */
[----:B------:R-:W-:Y:S01]  /*04c0*/  UMOV UR6, 0x7d2cafe2 ;  /* 0x7d2cafe200067882 */ /* 0x000fe20000000000 */
[----:B------:R-:W-:Y:S01]  /*04d0*/  IMAD.MOV.U32 R18, RZ, RZ, 0x41ad3b5a ;  /* 0x41ad3b5aff127424 */ /* 0x000fe200078e00ff */
[----:B------:R-:W-:Y:S01]  /*04e0*/  UMOV UR7, 0x3eb0f5ff ;  /* 0x3eb0f5ff00077882 */ /* 0x000fe20000000000 */
[----:B------:R-:W-:Y:S01]  /*04f0*/  UMOV UR8, 0x3b39803f ;  /* 0x3b39803f00087882 */ /* 0x000fe20000000000 */
[----:B------:R-:W-:-:S05]  /*0500*/  UMOV UR9, 0x3c7abc9e ;  /* 0x3c7abc9e00097882 */ /* 0x000fca0000000000 */
[----:B------:R-:W-:-:S10]  /*0510*/  @!P0 DMUL R8, R6, 1.80143985094819840000e+16 ;  /* 0x4350000006088828 */ /* 0x000fd40000000000 */
[----:B------:R-:W-:Y:S01]  /*0520*/  @!P0 IMAD.MOV.U32 R10, RZ, RZ, R9 ;  /* 0x000000ffff0a8224 */ /* 0x000fe200078e0009 */
[----:B------:R-:W-:-:S04]  /*0530*/  @!P0 MOV R6, R8 ;  /* 0x0000000800068202 */ /* 0x000fc80000000f00 */
[----:B------:R-:W-:Y:S01]  /*0540*/  LOP3.LUT R10, R10, 0x800fffff, RZ, 0xc0, !PT ;  /* 0x800fffff0a0a7812 */ /* 0x000fe200078ec0ff */
[----:B------:R-:W-:Y:S01]  /*0550*/  IMAD.MOV.U32 R14, RZ, RZ, R6 ;  /* 0x000000ffff0e7224 */ /* 0x000fe200078e0006 */
[----:B------:R-:W-:Y:S02]  /*0560*/  SHF.R.U32.HI R6, RZ, 0x14, R7 ;  /* 0x00000014ff067819 */ /* 0x000fe40000011607 */
[----:B------:R-:W-:Y:S02]  /*0570*/  LOP3.LUT R15, R10, 0x3ff00000, RZ, 0xfc, !PT ;  /* 0x3ff000000a0f7812 */ /* 0x000fe400078efcff */
[----:B------:R-:W-:Y:S02]  /*0580*/  @!P0 LEA.HI R6, R9, 0xffffffca, RZ, 0xc ;  /* 0xffffffca09068811 */ /* 0x000fe400078f60ff */
[----:B------:R-:W-:Y:S02]  /*0590*/  ISETP.GE.U32.AND P1, PT, R15, 0x3ff6a09f, PT ;  /* 0x3ff6a09f0f00780c */ /* 0x000fe40003f26070 */
[----:B------:R-:W-:-:S11]  /*05a0*/  IADD3 R7, PT, PT, R6, -0x3ff, RZ ;  /* 0xfffffc0106077810 */ /* 0x000fd60007ffe0ff */
[----:B------:R-:W-:Y:S02]  /*05b0*/  @P1 VIADD R11, R15, 0xfff00000 ;  /* 0xfff000000f0b1836 */ /* 0x000fe40000000000 */
[----:B------:R-:W-:-:S03]  /*05c0*/  @P1 VIADD R7, R6, 0xfffffc02 ;  /* 0xfffffc0206071836 */ /* 0x000fc60000000000 */
[----:B------:R-:W-:Y:S02]  /*05d0*/  @P1 MOV R15, R11 ;  /* 0x0000000b000f1202 */ /* 0x000fe40000000f00 */
[----:B------:R-:W-:Y:S01]  /*05e0*/  LOP3.LUT R6, R7, 0x80000000, RZ, 0x3c, !PT ;  /* 0x8000000007067812 */ /* 0x000fe200078e3cff */
[----:B------:R-:W-:-:S03]  /*05f0*/  IMAD.MOV.U32 R7, RZ, RZ, 0x43300000 ;  /* 0x43300000ff077424 */ /* 0x000fc600078e00ff */
        /* <DEDUP_REMOVED lines=8> */
[-C--:B------:R-:W-:Y:S02]  /*0680*/  DMUL R16, R10, R10.reuse ;  /* 0x0000000a0a107228 */ /* 0x080fe40000000000 */
[----:B------:R-:W-:Y:S02]  /*0690*/  DADD R22, R14, -R10 ;  /* 0x000000000e167229 */ /* 0x000fe4000000080a */
[----:B------:R-:W-:-:S04]  /*06a0*/  DMUL R26, R10, R10 ;  /* 0x0000000a0a1a7228 */ /* 0x000fc80000000000 */
[----:B------:R-:W-:Y:S01]  /*06b0*/  DFMA R12, R16, UR6, R18 ;  /* 0x00000006100c7c2b */ /* 0x000fe20008000012 */
        /* <DEDUP_REMOVED lines=11> */
[----:B------:R-:W-:-:S03]  /*0770*/  DFMA R20, R10, R10, -R26 ;  /* 0x0000000a0a14722b */ /* 0x000fc6000000081a */
        /* <DEDUP_REMOVED lines=15> */
[----:B------:R-:W-:Y:S02]  /*0870*/  VIADD R23, R15, 0x100000 ;  /* 0x001000000f177836 */ /* 0x000fe40000000000 */
[----:B------:R-:W-:-:S03]  /*0880*/  IMAD.MOV.U32 R22, RZ, RZ, R14 ;  /* 0x000000ffff167224 */ /* 0x000fc600078e000e */
[----:B------:R-:W-:Y:S01]  /*0890*/  DADD R18, R18, -UR6 ;  /* 0x8000000612127e29 */ /* 0x000fe20008000000 */
[----:B------:R-:W-:Y:S01]  /*08a0*/  UMOV UR6, 0x80000000 ;  /* 0x8000000000067882 */ /* 0x000fe20000000000 */
[C---:B------:R-:W-:Y:S01]  /*08b0*/  DFMA R24, R10.reuse, R26, -R16 ;  /* 0x0000001a0a18722b */ /* 0x040fe20000000810 */
[----:B------:R-:W-:Y:S01]  /*08c0*/  UMOV UR7, 0x43300000 ;  /* 0x4330000000077882 */ /* 0x000fe20000000000 */
[----:B------:R-:W-:-:S04]  /*08d0*/  DFMA R20, R10, R22, R20 ;  /* 0x000000160a14722b */ /* 0x000fc80000000014 */
[----:B------:R-:W-:Y:S02]  /*08e0*/  DADD R22, R12, R18 ;  /* 0x000000000c167229 */ /* 0x000fe40000000012 */
[----:B------:R-:W-:-:S06]  /*08f0*/  DFMA R24, R14, R26, R24 ;  /* 0x0000001a0e18722b */ /* 0x000fcc0000000018 */
[----:B------:R-:W-:Y:S02]  /*0900*/  DMUL R26, R22, R16 ;  /* 0x00000010161a7228 */ /* 0x000fe40000000000 */
[----:B------:R-:W-:Y:S02]  /*0910*/  DFMA R20, R10, R20, R24 ;  /* 0x000000140a14722b */ /* 0x000fe40000000018 */
[----:B------:R-:W-:-:S04]  /*0920*/  DADD R24, R12, -R22 ;  /* 0x000000000c187229 */ /* 0x000fc80000000816 */
[----:B------:R-:W-:-:S04]  /*0930*/  DFMA R12, R22, R16, -R26 ;  /* 0x00000010160c722b */ /* 0x000fc8000000081a */
[----:B------:R-:W-:-:S04]  /*0940*/  DADD R24, R18, R24 ;  /* 0x0000000012187229 */ /* 0x000fc80000000018 */
        /* <DEDUP_REMOVED lines=9> */
[----:B------:R-:W-:Y:S02]  /*09e0*/  DADD R10, R14, R10 ;  /* 0x000000000e0a7229 */ /* 0x000fe4000000000a */
[----:B------:R-:W-:Y:S01]  /*09f0*/  DADD R14, R6, -UR6 ;  /* 0x80000006060e7e29 */ /* 0x000fe20008000000 */
[----:B------:R-:W-:Y:S01]  /*0a00*/  UMOV UR6, 0xfefa39ef ;  /* 0xfefa39ef00067882 */ /* 0x000fe20000000000 */
[----:B------:R-:W-:-:S04]  /*0a10*/  UMOV UR7, 0x3fe62e42 ;  /* 0x3fe62e4200077882 */ /* 0x000fc80000000000 */
[----:B------:R-:W-:-:S08]  /*0a20*/  DADD R8, R12, R10 ;  /* 0x000000000c087229 */ /* 0x000fd0000000000a */
[--C-:B------:R-:W-:Y:S02]  /*0a30*/  DFMA R6, R14, UR6, R8.reuse ;  /* 0x000000060e067c2b */ /* 0x100fe40008000008 */
[----:B------:R-:W-:-:S06]  /*0a40*/  DADD R12, R12, -R8 ;  /* 0x000000000c0c7229 */ /* 0x000fcc0000000808 */
[----:B------:R-:W-:Y:S02]  /*0a50*/  DFMA R16, R14, -UR6, R6 ;  /* 0x800000060e107c2b */ /* 0x000fe40008000006 */
[----:B------:R-:W-:-:S06]  /*0a60*/  DADD R12, R10, R12 ;  /* 0x000000000a0c7229 */ /* 0x000fcc000000000c */
        /* <DEDUP_REMOVED lines=52> */
[----:B------:R-:W-:Y:S02]  /*0db0*/  IMAD R7, R10, 0x100000, R15 ;  /* 0x001000000a077824 */ /* 0x000fe400078e020f */
[----:B------:R-:W-:Y:S01]  /*0dc0*/  IMAD.MOV.U32 R6, RZ, RZ, R14 ;  /* 0x000000ffff067224 */ /* 0x000fe200078e000e */
[----:B------:R-:W-:Y:S06]  /*0dd0*/  @!P0 BRA `(.L_x_66) ;  /* 0x0000000000308947 */ /* 0x000fec0003800000 */
[----:B------:R-:W-:Y:S01]  /*0de0*/  FSETP.GEU.AND P1, PT, |R9|, 4.2275390625, PT ;  /* 0x408748000900780b */ /* 0x000fe20003f2e200 */
[C---:B------:R-:W-:Y:S02]  /*0df0*/  DADD R16, R8.reuse, +INF ;  /* 0x7ff0000008107429 */ /* 0x040fe40000000000 */
[----:B------:R-:W-:-:S08]  /*0e00*/  DSETP.GEU.AND P0, PT, R8, RZ, PT ;  /* 0x000000ff0800722a */ /* 0x000fd00003f0e000 */
[----:B------:R-:W-:Y:S02]  /*0e10*/  FSEL R7, R17, RZ, P0 ;  /* 0x000000ff11077208 */ /* 0x000fe40000000000 */
[----:B------:R-:W-:-:S04]  /*0e20*/  @!P1 LEA.HI R6, R10, R10, RZ, 0x1 ;  /* 0x0000000a0a069211 */ /* 0x000fc800078f08ff */
[----:B------:R-:W-:Y:S02]  /*0e30*/  @!P1 SHF.R.S32.HI R9, RZ, 0x1, R6 ;  /* 0x00000001ff099819 */ /* 0x000fe40000011406 */
[----:B------:R-:W-:Y:S02]  /*0e40*/  FSEL R6, R16, RZ, P0 ;  /* 0x000000ff10067208 */ /* 0x000fe40000000000 */
[----:B------:R-:W-:Y:S01]  /*0e50*/  @!P1 IADD3 R8, PT, PT, R10, -R9, RZ ;  /* 0x800000090a089210 */ /* 0x000fe20007ffe0ff */
[----:B------:R-:W-:-:S03]  /*0e60*/  @!P1 IMAD R15, R9, 0x100000, R15 ;  /* 0x00100000090f9824 */ /* 0x000fc600078e020f */
[----:B------:R-:W-:Y:S02]  /*0e70*/  @!P1 LEA R9, R8, 0x3ff00000, 0x14 ;  /* 0x3ff0000008099811 */ /* 0x000fe400078ea0ff */
[----:B------:R-:W-:-:S06]  /*0e80*/  @!P1 MOV R8, RZ ;  /* 0x000000ff00089202 */ /* 0x000fcc0000000f00 */
[----:B------:R-:W-:-:S11]  /*0e90*/  @!P1 DMUL R6, R14, R8 ;  /* 0x000000080e069228 */ /* 0x000fd60000000000 */
.L_x_66:
[----:B------:R-:W-:Y:S02]  /*0ea0*/  DFMA R12, R12, R6, R6 ;  /* 0x000000060c0c722b */ /* 0x000fe40000000006 */
[----:B------:R-:W-:-:S08]  /*0eb0*/  DSETP.NEU.AND P0, PT, |R6|, +INF , PT ;  /* 0x7ff000000600742a */ /* 0x000fd00003f0d200 */
[----:B------:R-:W-:Y:S01]  /*0ec0*/  FSEL R10, R6, R12, !P0 ;  /* 0x0000000c060a7208 */ /* 0x000fe20004000000 */
[----:B------:R-:W-:Y:S01]  /*0ed0*/  IMAD.MOV.U32 R6, RZ, RZ, R0 ;  /* 0x000000ffff067224 */ /* 0x000fe200078e0000 */
[----:B------:R-:W-:Y:S02]  /*0ee0*/  FSEL R12, R7, R13, !P0 ;  /* 0x0000000d070c7208 */ /* 0x000fe40004000000 */
[----:B------:R-:W-:-:S04]  /*0ef0*/  MOV R7, 0x0 ;  /* 0x0000000000077802 */ /* 0x000fc80000000f00 */
[----:B------:R-:W-:Y:S05]  /*0f00*/  RET.REL.NODEC R6 `(_Z12calc_densityPfPKfPKiS1_S1_S1_) ;  /* 0xfffffff0063c7950 */ /* 0x000fea0003c3ffff */
.L_x_67:
        /* <DEDUP_REMOVED lines=15> */
.L_x_74:


//--------------------- .nv.shared.reserved.0     --------------------------
	.section	.nv.shared.reserved.0,"aw",@nobits
	.weak		__nv_reservedSMEM_offset_0_alias
	.size		__nv_reservedSMEM_offset_0_alias, 0, 64
	.other		__nv_reservedSMEM_offset_0_alias,@"STO_CUDA_RESERVED_SHARED STV_DEFAULT"
__nv_reservedSMEM_offset_0_alias:
	.zero		0
	.zero		64


//--------------------- .nv.constant0._Z10update_posPfS_S_PKfS1_S1_S1_S1_S1_S1_S1_S1_ --------------------------
	.section	.nv.constant0._Z10update_posPfS_S_PKfS1_S1_S1_S1_S1_S1_S1_S1_,"a",@progbits
	.sectionflags	@""
	.align	4
.nv.constant0._Z10update_posPfS_S_PKfS1_S1_S1_S1_S1_S1_S1_S1_:
	.zero		992


//--------------------- .nv.constant0._Z11calc_forcesPfS_S_PKfS1_S_PiS1_S1_S1_S1_S1_S1_S1_S1_S1_S1_S1_ --------------------------
	.section	.nv.constant0._Z11calc_forcesPfS_S_PKfS1_S_PiS1_S1_S1_S1_S1_S1_S1_S1_S1_S1_S1_,"a",@progbits
	.sectionflags	@""
	.align	4
.nv.constant0._Z11calc_forcesPfS_S_PKfS1_S_PiS1_S1_S1_S1_S1_S1_S1_S1_S1_S1_S1_:
	.zero		1040


//--------------------- .nv.constant0._Z12calc_densityPfPKfPKiS1_S1_S1_ --------------------------
	.section	.nv.constant0._Z12calc_densityPfPKfPKiS1_S1_S1_,"a",@progbits
	.sectionflags	@""
	.align	4
.nv.constant0._Z12calc_densityPfPKfPKiS1_S1_S1_:
	.zero		944


//--------------------- SYMBOLS --------------------------

	.type		.nv.reservedSmem.offset0,@object
	.size		.nv.reservedSmem.offset0,0x4
